	.target	sm_100a

	.elftype	@"ET_EXEC"


//--------------------- .note.nv.tkinfo           --------------------------
	.section	.note.nv.tkinfo,"",@"SHT_NOTE"
	.sectionflags	@"SHF_NOTE_NV_TKINFO"
	.tkinfo
        /*0018*/ 	.word	0x00000002
        /*0030*/ 	.string	""
        /*0030*/ 	.string	"ptxas"
        /*0030*/ 	.string	"Cuda compilation tools, release 13.0, V13.0.88"
        /*0030*/ 	.string	"Build cuda_13.0.r13.0/compiler.36424714_0"
        /*0030*/ 	.string	"-arch sm_100a -m 64 "



//--------------------- .note.nv.cuinfo           --------------------------
	.section	.note.nv.cuinfo,"",@"SHT_NOTE"
	.sectionflags	@"SHF_NOTE_NV_CUINFO"
        /*0018*/ 	.short	0x0002
        /*001a*/ 	.short	0x0064
        /*001c*/ 	.short	0x0082
	.zero		2


//--------------------- .nv.info                  --------------------------
	.section	.nv.info,"",@"SHT_CUDA_INFO"
	.align	4


	//----- nvinfo : EIATTR_REGCOUNT
	.align		4
        /*0000*/ 	.byte	0x04, 0x2f
        /*0002*/ 	.short	(.L_20 - .L_19)
	.align		4
.L_19:
        /*0004*/ 	.word	index@(_ZN7cutlass13device_kernelINS_4gemm6kernel13GemmUniversalIN4cute5tupleIJiiiiEEENS1_10collective13CollectiveMmaINS1_35MainloopSm100TmaUmmaWarpSpecializedILi4ELi2ELi4ENS5_IJNS4_1CILi1EEESB_SB_EEEEENS5_IJNSA_ILi64EEENSA_ILi256EEENSA_ILi128EEEEEENS_12float_e4m3_tENS5_IJlSB_lEEESI_SJ_NS4_8TiledMMAINS4_8MMA_AtomIJNS4_10MMA_TraitsINS4_19SM100_MMA_F8F6F4_SSEJSI_SI_fSE_SF_NS4_17integral_constantINS4_4UMMA5MajorELSQ_0EEESR_NSO_INSP_7ScaleInELSS_0EEEST_EEEEEENS4_6LayoutISC_NS5_IJNSA_ILi0EEESX_SX_EEEEENS5_IJNS4_10UnderscoreES10_S10_EEEEENS4_13SM90_TMA_LOADENS4_14ComposedLayoutINS4_7SwizzleILi3ELi4ELi3EEENS4_18smem_ptr_flag_bitsILi8EEENSW_INS5_IJNSA_ILi8EEESG_EEENS5_IJSG_SB_EEEEEEEvNS4_8identityES13_S1D_vS1E_EENS_8epilogue10collective18CollectiveEpilogueINS1G_23Sm100TmaWarpSpecializedILi4ELi2ELi32ELb0ELb0EEEJSH_NS5_IJNSW_ISE_SB_EES1L_EEESI_SJ_SI_SJ_NS1G_6fusion15FusionCallbacksIS1K_NS1N_17LinearCombinationISI_fSI_fLNS_15FloatRoundStyleE2EEESH_S1M_JEEENS4_5SM1004TMEM4LOAD26SM100_TMEM_LOAD_16dp32b32xES13_NS14_INS15_ILi2ELi4ELi3EEES18_NSW_INS5_IJS19_SE_EEENS5_IJSE_SB_EEEEEEENS4_39AutoVectorizingCopyWithAssumedAlignmentILi128EEENS4_14SM90_TMA_STOREES21_S23_S23_EEEvvEEEEvNT_6ParamsE)
        /*0008*/ 	.word	0x00000079


	//----- nvinfo : EIATTR_FRAME_SIZE
	.align		4
.L_20:
        /*000c*/ 	.byte	0x04, 0x11
        /*000e*/ 	.short	(.L_22 - .L_21)
	.align		4
.L_21:
        /*0010*/ 	.word	index@($__internal_2_$__cuda_sm10x_tcgen05_guardrail_trap_unallocated_columns_being_dealloced)
        /*0014*/ 	.word	0x00000000


	//----- nvinfo : EIATTR_FRAME_SIZE
	.align		4
.L_22:
        /*0018*/ 	.byte	0x04, 0x11
        /*001a*/ 	.short	(.L_24 - .L_23)
	.align		4
.L_23:
        /*001c*/ 	.word	index@($__internal_1_$__cuda_sm10x_tcgen05_guardrail_trap_phase_invalid_during_alloc)
        /*0020*/ 	.word	0x00000000


	//----- nvinfo : EIATTR_FRAME_SIZE
	.align		4
.L_24:
        /*0024*/ 	.byte	0x04, 0x11
        /*0026*/ 	.short	(.L_26 - .L_25)
	.align		4
.L_25:
        /*0028*/ 	.word	index@($__internal_0_$__cuda_sm10x_tcgen05_guardrail_trap_col_being_dealloced_not_returned_by_alloc)
        /*002c*/ 	.word	0x00000000


	//----- nvinfo : EIATTR_FRAME_SIZE
	.align		4
.L_26:
        /*0030*/ 	.byte	0x04, 0x11
        /*0032*/ 	.short	(.L_28 - .L_27)
	.align		4
.L_27:
        /*0034*/ 	.word	index@(_ZN7cutlass13device_kernelINS_4gemm6kernel13GemmUniversalIN4cute5tupleIJiiiiEEENS1_10collective13CollectiveMmaINS1_35MainloopSm100TmaUmmaWarpSpecializedILi4ELi2ELi4ENS5_IJNS4_1CILi1EEESB_SB_EEEEENS5_IJNSA_ILi64EEENSA_ILi256EEENSA_ILi128EEEEEENS_12float_e4m3_tENS5_IJlSB_lEEESI_SJ_NS4_8TiledMMAINS4_8MMA_AtomIJNS4_10MMA_TraitsINS4_19SM100_MMA_F8F6F4_SSEJSI_SI_fSE_SF_NS4_17integral_constantINS4_4UMMA5MajorELSQ_0EEESR_NSO_INSP_7ScaleInELSS_0EEEST_EEEEEENS4_6LayoutISC_NS5_IJNSA_ILi0EEESX_SX_EEEEENS5_IJNS4_10UnderscoreES10_S10_EEEEENS4_13SM90_TMA_LOADENS4_14ComposedLayoutINS4_7SwizzleILi3ELi4ELi3EEENS4_18smem_ptr_flag_bitsILi8EEENSW_INS5_IJNSA_ILi8EEESG_EEENS5_IJSG_SB_EEEEEEEvNS4_8identityES13_S1D_vS1E_EENS_8epilogue10collective18CollectiveEpilogueINS1G_23Sm100TmaWarpSpecializedILi4ELi2ELi32ELb0ELb0EEEJSH_NS5_IJNSW_ISE_SB_EES1L_EEESI_SJ_SI_SJ_NS1G_6fusion15FusionCallbacksIS1K_NS1N_17LinearCombinationISI_fSI_fLNS_15FloatRoundStyleE2EEESH_S1M_JEEENS4_5SM1004TMEM4LOAD26SM100_TMEM_LOAD_16dp32b32xES13_NS14_INS15_ILi2ELi4ELi3EEES18_NSW_INS5_IJS19_SE_EEENS5_IJSE_SB_EEEEEEENS4_39AutoVectorizingCopyWithAssumedAlignmentILi128EEENS4_14SM90_TMA_STOREES21_S23_S23_EEEvvEEEEvNT_6ParamsE)
        /*0038*/ 	.word	0x00000000


	//----- nvinfo : EIATTR_MIN_STACK_SIZE
	.align		4
.L_28:
        /*003c*/ 	.byte	0x04, 0x12
        /*003e*/ 	.short	(.L_30 - .L_29)
	.align		4
.L_29:
        /*0040*/ 	.word	index@(_ZN7cutlass13device_kernelINS_4gemm6kernel13GemmUniversalIN4cute5tupleIJiiiiEEENS1_10collective13CollectiveMmaINS1_35MainloopSm100TmaUmmaWarpSpecializedILi4ELi2ELi4ENS5_IJNS4_1CILi1EEESB_SB_EEEEENS5_IJNSA_ILi64EEENSA_ILi256EEENSA_ILi128EEEEEENS_12float_e4m3_tENS5_IJlSB_lEEESI_SJ_NS4_8TiledMMAINS4_8MMA_AtomIJNS4_10MMA_TraitsINS4_19SM100_MMA_F8F6F4_SSEJSI_SI_fSE_SF_NS4_17integral_constantINS4_4UMMA5MajorELSQ_0EEESR_NSO_INSP_7ScaleInELSS_0EEEST_EEEEEENS4_6LayoutISC_NS5_IJNSA_ILi0EEESX_SX_EEEEENS5_IJNS4_10UnderscoreES10_S10_EEEEENS4_13SM90_TMA_LOADENS4_14ComposedLayoutINS4_7SwizzleILi3ELi4ELi3EEENS4_18smem_ptr_flag_bitsILi8EEENSW_INS5_IJNSA_ILi8EEESG_EEENS5_IJSG_SB_EEEEEEEvNS4_8identityES13_S1D_vS1E_EENS_8epilogue10collective18CollectiveEpilogueINS1G_23Sm100TmaWarpSpecializedILi4ELi2ELi32ELb0ELb0EEEJSH_NS5_IJNSW_ISE_SB_EES1L_EEESI_SJ_SI_SJ_NS1G_6fusion15FusionCallbacksIS1K_NS1N_17LinearCombinationISI_fSI_fLNS_15FloatRoundStyleE2EEESH_S1M_JEEENS4_5SM1004TMEM4LOAD26SM100_TMEM_LOAD_16dp32b32xES13_NS14_INS15_ILi2ELi4ELi3EEES18_NSW_INS5_IJS19_SE_EEENS5_IJSE_SB_EEEEEEENS4_39AutoVectorizingCopyWithAssumedAlignmentILi128EEENS4_14SM90_TMA_STOREES21_S23_S23_EEEvvEEEEvNT_6ParamsE)
        /*0044*/ 	.word	0x00000000
.L_30:


//--------------------- .nv.compat                --------------------------
	.section	.nv.compat,"",@"SHT_CUDA_COMPAT_INFO"
	.align	4
        /*0000*/ 	.byte	0x02, 0x09, 0x01, 0x00, 0x02, 0x02, 0x02, 0x00, 0x02, 0x05, 0x05, 0x00, 0x03, 0x07, 0x01, 0x01
        /*0010*/ 	.byte	0x02, 0x03, 0x01, 0x00, 0x02, 0x06, 0x01, 0x00, 0x04, 0x0b, 0x08, 0x00, 0x09, 0x00, 0x00, 0x00
        /*0020*/ 	.byte	0x00, 0x00, 0x00, 0x00


//--------------------- .nv.info._ZN7cutlass13device_kernelINS_4gemm6kernel13GemmUniversalIN4cute5tupleIJiiiiEEENS1_10collective13CollectiveMmaINS1_35MainloopSm100TmaUmmaWarpSpecializedILi4ELi2ELi4ENS5_IJNS4_1CILi1EEESB_SB_EEEEENS5_IJNSA_ILi64EEENSA_ILi256EEENSA_ILi128EEEEEENS_12float_e4m3_tENS5_IJlSB_lEEESI_SJ_NS4_8TiledMMAINS4_8MMA_AtomIJNS4_10MMA_TraitsINS4_19SM100_MMA_F8F6F4_SSEJSI_SI_fSE_SF_NS4_17integral_constantINS4_4UMMA5MajorELSQ_0EEESR_NSO_INSP_7ScaleInELSS_0EEEST_EEEEEENS4_6LayoutISC_NS5_IJNSA_ILi0EEESX_SX_EEEEENS5_IJNS4_10UnderscoreES10_S10_EEEEENS4_13SM90_TMA_LOADENS4_14ComposedLayoutINS4_7SwizzleILi3ELi4ELi3EEENS4_18smem_ptr_flag_bitsILi8EEENSW_INS5_IJNSA_ILi8EEESG_EEENS5_IJSG_SB_EEEEEEEvNS4_8identityES13_S1D_vS1E_EENS_8epilogue10collective18CollectiveEpilogueINS1G_23Sm100TmaWarpSpecializedILi4ELi2ELi32ELb0ELb0EEEJSH_NS5_IJNSW_ISE_SB_EES1L_EEESI_SJ_SI_SJ_NS1G_6fusion15FusionCallbacksIS1K_NS1N_17LinearCombinationISI_fSI_fLNS_15FloatRoundStyleE2EEESH_S1M_JEEENS4_5SM1004TMEM4LOAD26SM100_TMEM_LOAD_16dp32b32xES13_NS14_INS15_ILi2ELi4ELi3EEES18_NSW_INS5_IJS19_SE_EEENS5_IJSE_SB_EEEEEEENS4_39AutoVectorizingCopyWithAssumedAlignmentILi128EEENS4_14SM90_TMA_STOREES21_S23_S23_EEEvvEEEEvNT_6ParamsE --------------------------
	.section	.nv.info._ZN7cutlass13device_kernelINS_4gemm6kernel13GemmUniversalIN4cute5tupleIJiiiiEEENS1_10collective13CollectiveMmaINS1_35MainloopSm100TmaUmmaWarpSpecializedILi4ELi2ELi4ENS5_IJNS4_1CILi1EEESB_SB_EEEEENS5_IJNSA_ILi64EEENSA_ILi256EEENSA_ILi128EEEEEENS_12float_e4m3_tENS5_IJlSB_lEEESI_SJ_NS4_8TiledMMAINS4_8MMA_AtomIJNS4_10MMA_TraitsINS4_19SM100_MMA_F8F6F4_SSEJSI_SI_fSE_SF_NS4_17integral_constantINS4_4UMMA5MajorELSQ_0EEESR_NSO_INSP_7ScaleInELSS_0EEEST_EEEEEENS4_6LayoutISC_NS5_IJNSA_ILi0EEESX_SX_EEEEENS5_IJNS4_10UnderscoreES10_S10_EEEEENS4_13SM90_TMA_LOADENS4_14ComposedLayoutINS4_7SwizzleILi3ELi4ELi3EEENS4_18smem_ptr_flag_bitsILi8EEENSW_INS5_IJNSA_ILi8EEESG_EEENS5_IJSG_SB_EEEEEEEvNS4_8identityES13_S1D_vS1E_EENS_8epilogue10collective18CollectiveEpilogueINS1G_23Sm100TmaWarpSpecializedILi4ELi2ELi32ELb0ELb0EEEJSH_NS5_IJNSW_ISE_SB_EES1L_EEESI_SJ_SI_SJ_NS1G_6fusion15FusionCallbacksIS1K_NS1N_17LinearCombinationISI_fSI_fLNS_15FloatRoundStyleE2EEESH_S1M_JEEENS4_5SM1004TMEM4LOAD26SM100_TMEM_LOAD_16dp32b32xES13_NS14_INS15_ILi2ELi4ELi3EEES18_NSW_INS5_IJS19_SE_EEENS5_IJSE_SB_EEEEEEENS4_39AutoVectorizingCopyWithAssumedAlignmentILi128EEENS4_14SM90_TMA_STOREES21_S23_S23_EEEvvEEEEvNT_6ParamsE,"",@"SHT_CUDA_INFO"
	.sectionflags	@""
	.align	4


	//----- nvinfo : EIATTR_CUDA_API_VERSION
	.align		4
        /*0000*/ 	.byte	0x04, 0x37
        /*0002*/ 	.short	(.L_32 - .L_31)
.L_31:
        /*0004*/ 	.word	0x00000082


	//----- nvinfo : EIATTR_KPARAM_INFO
	.align		4
.L_32:
        /*0008*/ 	.byte	0x04, 0x17
        /*000a*/ 	.short	(.L_34 - .L_33)
.L_33:
        /*000c*/ 	.word	0x00000000
        /*0010*/ 	.short	0x0000
        /*0012*/ 	.short	0x0000
        /*0014*/ 	.byte	0x00, 0xf0, 0x01, 0x20


	//----- nvinfo : EIATTR_AT_ENTRY_FRAGMENTS
	.align		4
.L_34:
        /*0018*/ 	.byte	0x04, 0x4f
        /*001a*/ 	.short	(.L_36 - .L_35)


	//   ....[0]....
.L_35:
        /*001c*/ 	.word	0x00000006


	//----- nvinfo : EIATTR_RESERVED_SMEM_USED
	.align		4
.L_36:
        /*0020*/ 	.byte	0x01, 0x41
	.zero		2


	//----- nvinfo : EIATTR_SPARSE_MMA_MASK
	.align		4
        /*0024*/ 	.byte	0x03, 0x50
        /*0026*/ 	.short	0x0000


	//----- nvinfo : EIATTR_TCGEN05_1CTA_USED
	.align		4
        /*0028*/ 	.byte	0x01, 0x51
	.zero		2


	//----- nvinfo : EIATTR_MAXREG_COUNT
	.align		4
        /*002c*/ 	.byte	0x03, 0x1b
        /*002e*/ 	.short	0x00ff


	//----- nvinfo : EIATTR_NUM_BARRIERS
	.align		4
        /*0030*/ 	.byte	0x02, 0x4c
        /*0032*/ 	.byte	0x07
	.zero		1


	//----- nvinfo : EIATTR_EXTERNS
	.align		4
        /*0034*/ 	.byte	0x04, 0x0f
        /*0036*/ 	.short	(.L_38 - .L_37)


	//   ....[0]....
	.align		4
.L_37:
        /*0038*/ 	.word	index@(__assertfail)


	//----- nvinfo : EIATTR_MERCURY_ISA_VERSION
	.align		4
.L_38:
        /*003c*/ 	.byte	0x03, 0x5f
        /*003e*/ 	.short	0x0101


	//----- nvinfo : EIATTR_INT_WARP_WIDE_INSTR_OFFSETS
	.align		4
        /*0040*/ 	.byte	0x04, 0x31
        /*0042*/ 	.short	(.L_40 - .L_39)


	//   ....[0]....
.L_39:
        /*0044*/ 	.word	0x00001de0


	//   ....[1]....
        /*0048*/ 	.word	0x00003880


	//   ....[2]....
        /*004c*/ 	.word	0x000038b0


	//   ....[3]....
        /*0050*/ 	.word	0x00003900


	//   ....[4]....
        /*0054*/ 	.word	0x00004220


	//   ....[5]....
        /*0058*/ 	.word	0x00004280


	//   ....[6]....
        /*005c*/ 	.word	0x00004360


	//   ....[7]....
        /*0060*/ 	.word	0x000043d0


	//   ....[8]....
        /*0064*/ 	.word	0x000044e0


	//   ....[9]....
        /*0068*/ 	.word	0x00004570


	//   ....[10]....
        /*006c*/ 	.word	0x00004740


	//   ....[11]....
        /*0070*/ 	.word	0x000048a0


	//----- nvinfo : EIATTR_COOP_GROUP_MASK_REGIDS
	.align		4
.L_40:
        /*0074*/ 	.byte	0x04, 0x29
        /*0076*/ 	.short	(.L_42 - .L_41)


	//   ....[0]....
.L_41:
        /*0078*/ 	.word	0xffffffff


	//   ....[1]....
        /*007c*/ 	.word	0xffffffff


	//   ....[2]....
        /*0080*/ 	.word	0xffffffff


	//   ....[3]....
        /*0084*/ 	.word	0xffffffff


	//   ....[4]....
        /*0088*/ 	.word	0xffffffff


	//   ....[5]....
        /*008c*/ 	.word	0xffffffff


	//   ....[6]....
        /*0090*/ 	.word	0xffffffff


	//   ....[7]....
        /*0094*/ 	.word	0xffffffff


	//   ....[8]....
        /*0098*/ 	.word	0xffffffff


	//   ....[9]....
        /*009c*/ 	.word	0xffffffff


	//   ....[10]....
        /*00a0*/ 	.word	0xffffffff


	//   ....[11]....
        /*00a4*/ 	.word	0xffffffff


	//   ....[12]....
        /*00a8*/ 	.word	0xffffffff


	//----- nvinfo : EIATTR_COOP_GROUP_INSTR_OFFSETS
	.align		4
.L_42:
        /*00ac*/ 	.byte	0x04, 0x28
        /*00ae*/ 	.short	(.L_44 - .L_43)


	//   ....[0]....
.L_43:
        /*00b0*/ 	.word	0x00000090


	//   ....[1]....
        /*00b4*/ 	.word	0x000004d0


	//   ....[2]....
        /*00b8*/ 	.word	0x00000640


	//   ....[3]....
        /*00bc*/ 	.word	0x000007e0


	//   ....[4]....
        /*00c0*/ 	.word	0x000008e0


	//   ....[5]....
        /*00c4*/ 	.word	0x00000a50


	//   ....[6]....
        /*00c8*/ 	.word	0x00000bf0


	//   ....[7]....
        /*00cc*/ 	.word	0x00001cc0


	//   ....[8]....
        /*00d0*/ 	.word	0x00002aa0


	//   ....[9]....
        /*00d4*/ 	.word	0x00002cb0


	//   ....[10]....
        /*00d8*/ 	.word	0x00002ce0


	//   ....[11]....
        /*00dc*/ 	.word	0x00003770


	//   ....[12]....
        /*00e0*/ 	.word	0x000039a0


	//----- nvinfo : EIATTR_VRC_CTA_INIT_COUNT
	.align		4
.L_44:
        /*00e4*/ 	.byte	0x02, 0x4a
        /*00e6*/ 	.byte	0x80
	.zero		1


	//----- nvinfo : EIATTR_SYSCALL_OFFSETS
	.align		4
        /*00e8*/ 	.byte	0x04, 0x46
        /*00ea*/ 	.short	(.L_46 - .L_45)


	//   ....[0]....
.L_45:
        /*00ec*/ 	.word	0x00005320


	//   ....[1]....
        /*00f0*/ 	.word	0x00005460


	//   ....[2]....
        /*00f4*/ 	.word	0x00005c60


	//   ....[3]....
        /*00f8*/ 	.word	0x00006a00


	//   ....[4]....
        /*00fc*/ 	.word	0x00007760


	//   ....[5]....
        /*0100*/ 	.word	0x000084f0


	//----- nvinfo : EIATTR_MBARRIER_INSTR_OFFSETS
	.align		4
.L_46:
        /*0104*/ 	.byte	0x04, 0x39
        /*0106*/ 	.short	(.L_48 - .L_47)


	//   ....[0]....
.L_47:
        /*0108*/ 	.word	0x000005b0
        /*010c*/ 	.word	0x000000ff
        /*0110*/ 	.word	0x00000000
        /*0114*/ 	.short	0x0100
        /*0116*/ 	.byte	0x05
	.zero		1


	//   ....[1]....
        /*0118*/ 	.word	0x000005c0
        /*011c*/ 	.word	0x000000ff
        /*0120*/ 	.word	0x00000020
        /*0124*/ 	.short	0x0100
        /*0126*/ 	.byte	0x05
	.zero		1


	//   ....[2]....
        /*0128*/ 	.word	0x000005d0
        /*012c*/ 	.word	0x000000ff
        /*0130*/ 	.word	0x00000008
        /*0134*/ 	.short	0x0100
        /*0136*/ 	.byte	0x05
	.zero		1


	//   ....[3]....
        /*0138*/ 	.word	0x000005e0
        /*013c*/ 	.word	0x000000ff
        /*0140*/ 	.word	0x00000028
        /*0144*/ 	.short	0x0100
        /*0146*/ 	.byte	0x05
	.zero		1


	//   ....[4]....
        /*0148*/ 	.word	0x000005f0
        /*014c*/ 	.word	0x000000ff
        /*0150*/ 	.word	0x00000010
        /*0154*/ 	.short	0x0100
        /*0156*/ 	.byte	0x05
	.zero		1


	//   ....[5]....
        /*0158*/ 	.word	0x00000600
        /*015c*/ 	.word	0x000000ff
        /*0160*/ 	.word	0x00000030
        /*0164*/ 	.short	0x0100
        /*0166*/ 	.byte	0x05
	.zero		1


	//   ....[6]....
        /*0168*/ 	.word	0x00000610
        /*016c*/ 	.word	0x000000ff
        /*0170*/ 	.word	0x00000018
        /*0174*/ 	.short	0x0100
        /*0176*/ 	.byte	0x05
	.zero		1


	//   ....[7]....
        /*0178*/ 	.word	0x00000620
        /*017c*/ 	.word	0x000000ff
        /*0180*/ 	.word	0x00000038
        /*0184*/ 	.short	0x0100
        /*0186*/ 	.byte	0x05
	.zero		1


	//   ....[8]....
        /*0188*/ 	.word	0x00000750
        /*018c*/ 	.word	0x000000ff
        /*0190*/ 	.word	0x00000040
        /*0194*/ 	.short	0x0100
        /*0196*/ 	.byte	0x07
	.zero		1


	//   ....[9]....
        /*0198*/ 	.word	0x00000760
        /*019c*/ 	.word	0x000000ff
        /*01a0*/ 	.word	0x00000060
        /*01a4*/ 	.short	0x0100
        /*01a6*/ 	.byte	0x07
	.zero		1


	//   ....[10]....
        /*01a8*/ 	.word	0x00000770
        /*01ac*/ 	.word	0x000000ff
        /*01b0*/ 	.word	0x00000048
        /*01b4*/ 	.short	0x0100
        /*01b6*/ 	.byte	0x07
	.zero		1


	//   ....[11]....
        /*01b8*/ 	.word	0x00000780
        /*01bc*/ 	.word	0x000000ff
        /*01c0*/ 	.word	0x00000068
        /*01c4*/ 	.short	0x0100
        /*01c6*/ 	.byte	0x07
	.zero		1


	//   ....[12]....
        /*01c8*/ 	.word	0x00000790
        /*01cc*/ 	.word	0x000000ff
        /*01d0*/ 	.word	0x00000050
        /*01d4*/ 	.short	0x0100
        /*01d6*/ 	.byte	0x07
	.zero		1


	//   ....[13]....
        /*01d8*/ 	.word	0x000007a0
        /*01dc*/ 	.word	0x000000ff
        /*01e0*/ 	.word	0x00000070
        /*01e4*/ 	.short	0x0100
        /*01e6*/ 	.byte	0x07
	.zero		1


	//   ....[14]....
        /*01e8*/ 	.word	0x000007b0
        /*01ec*/ 	.word	0x000000ff
        /*01f0*/ 	.word	0x00000058
        /*01f4*/ 	.short	0x0100
        /*01f6*/ 	.byte	0x07
	.zero		1


	//   ....[15]....
        /*01f8*/ 	.word	0x000007c0
        /*01fc*/ 	.word	0x000000ff
        /*0200*/ 	.word	0x00000078
        /*0204*/ 	.short	0x0100
        /*0206*/ 	.byte	0x07
	.zero		1


	//   ....[16]....
        /*0208*/ 	.word	0x000008b0
        /*020c*/ 	.word	0x000000ff
        /*0210*/ 	.word	0x00000080
        /*0214*/ 	.short	0x0100
        /*0216*/ 	.byte	0x05
	.zero		1


	//   ....[17]....
        /*0218*/ 	.word	0x000008c0
        /*021c*/ 	.word	0x000000ff
        /*0220*/ 	.word	0x00000088
        /*0224*/ 	.short	0x0100
        /*0226*/ 	.byte	0x05
	.zero		1


	//   ....[18]....
        /*0228*/ 	.word	0x00000a00
        /*022c*/ 	.word	0x000000ff
        /*0230*/ 	.word	0x00000090
        /*0234*/ 	.short	0x0100
        /*0236*/ 	.byte	0x05
	.zero		1


	//   ....[19]....
        /*0238*/ 	.word	0x00000a10
        /*023c*/ 	.word	0x000000ff
        /*0240*/ 	.word	0x000000a0
        /*0244*/ 	.short	0x0100
        /*0246*/ 	.byte	0x05
	.zero		1


	//   ....[20]....
        /*0248*/ 	.word	0x00000a20
        /*024c*/ 	.word	0x000000ff
        /*0250*/ 	.word	0x00000098
        /*0254*/ 	.short	0x0100
        /*0256*/ 	.byte	0x05
	.zero		1


	//   ....[21]....
        /*0258*/ 	.word	0x00000a30
        /*025c*/ 	.word	0x000000ff
        /*0260*/ 	.word	0x000000a8
        /*0264*/ 	.short	0x0100
        /*0266*/ 	.byte	0x05
	.zero		1


	//   ....[22]....
        /*0268*/ 	.word	0x00000b60
        /*026c*/ 	.word	0x000000ff
        /*0270*/ 	.word	0x000000b0
        /*0274*/ 	.short	0x0100
        /*0276*/ 	.byte	0x07
	.zero		1


	//   ....[23]....
        /*0278*/ 	.word	0x00000b70
        /*027c*/ 	.word	0x000000ff
        /*0280*/ 	.word	0x000000d0
        /*0284*/ 	.short	0x0100
        /*0286*/ 	.byte	0x07
	.zero		1


	//   ....[24]....
        /*0288*/ 	.word	0x00000b80
        /*028c*/ 	.word	0x000000ff
        /*0290*/ 	.word	0x000000b8
        /*0294*/ 	.short	0x0100
        /*0296*/ 	.byte	0x07
	.zero		1


	//   ....[25]....
        /*0298*/ 	.word	0x00000b90
        /*029c*/ 	.word	0x000000ff
        /*02a0*/ 	.word	0x000000d8
        /*02a4*/ 	.short	0x0100
        /*02a6*/ 	.byte	0x07
	.zero		1


	//   ....[26]....
        /*02a8*/ 	.word	0x00000ba0
        /*02ac*/ 	.word	0x000000ff
        /*02b0*/ 	.word	0x000000c0
        /*02b4*/ 	.short	0x0100
        /*02b6*/ 	.byte	0x07
	.zero		1


	//   ....[27]....
        /*02b8*/ 	.word	0x00000bb0
        /*02bc*/ 	.word	0x000000ff
        /*02c0*/ 	.word	0x000000e0
        /*02c4*/ 	.short	0x0100
        /*02c6*/ 	.byte	0x07
	.zero		1


	//   ....[28]....
        /*02c8*/ 	.word	0x00000bc0
        /*02cc*/ 	.word	0x000000ff
        /*02d0*/ 	.word	0x000000c8
        /*02d4*/ 	.short	0x0100
        /*02d6*/ 	.byte	0x07
	.zero		1


	//   ....[29]....
        /*02d8*/ 	.word	0x00000bd0
        /*02dc*/ 	.word	0x000000ff
        /*02e0*/ 	.word	0x000000e8
        /*02e4*/ 	.short	0x0100
        /*02e6*/ 	.byte	0x07
	.zero		1


	//   ....[30]....
        /*02e8*/ 	.word	0x00000cc0
        /*02ec*/ 	.word	0x000000ff
        /*02f0*/ 	.word	0x000000f0
        /*02f4*/ 	.short	0x0100
        /*02f6*/ 	.byte	0x05
	.zero		1


	//   ....[31]....
        /*02f8*/ 	.word	0x00000cd0
        /*02fc*/ 	.word	0x000000ff
        /*0300*/ 	.word	0x00000100
        /*0304*/ 	.short	0x0100
        /*0306*/ 	.byte	0x05
	.zero		1


	//   ....[32]....
        /*0308*/ 	.word	0x00000ce0
        /*030c*/ 	.word	0x000000ff
        /*0310*/ 	.word	0x000000f8
        /*0314*/ 	.short	0x0100
        /*0316*/ 	.byte	0x05
	.zero		1


	//   ....[33]....
        /*0318*/ 	.word	0x00000cf0
        /*031c*/ 	.word	0x000000ff
        /*0320*/ 	.word	0x00000108
        /*0324*/ 	.short	0x0100
        /*0326*/ 	.byte	0x05
	.zero		1


	//   ....[34]....
        /*0328*/ 	.word	0x000015c0
        /*032c*/ 	.word	0x00000002
        /*0330*/ 	.word	0x00000100
        /*0334*/ 	.short	0x010a
        /*0336*/ 	.byte	0xff
	.zero		1


	//   ....[35]....
        /*0338*/ 	.word	0x000015f0
        /*033c*/ 	.word	0x00000002
        /*0340*/ 	.word	0x000000f0
        /*0344*/ 	.short	0x0101
        /*0346*/ 	.byte	0xff
	.zero		1


	//   ....[36]....
        /*0348*/ 	.word	0x000016c0
        /*034c*/ 	.word	0x000000ff
        /*0350*/ 	.word	0x00000020
        /*0354*/ 	.short	0x010a
        /*0356*/ 	.byte	0x08
	.zero		1


	//   ....[37]....
        /*0358*/ 	.word	0x00001760
        /*035c*/ 	.word	0x000000ff
        /*0360*/ 	.word	0x00000020
        /*0364*/ 	.short	0x010a
        /*0366*/ 	.byte	0x21
	.zero		1


	//   ....[38]....
        /*0368*/ 	.word	0x000018b0
        /*036c*/ 	.word	0x000000ff
        /*0370*/ 	.word	0x00000020
        /*0374*/ 	.short	0x010a
        /*0376*/ 	.byte	0x08
	.zero		1


	//   ....[39]....
        /*0378*/ 	.word	0x000019c0
        /*037c*/ 	.word	0x000000ff
        /*0380*/ 	.word	0x00000088
        /*0384*/ 	.short	0x0101
        /*0386*/ 	.byte	0x04
	.zero		1


	//   ....[40]....
        /*0388*/ 	.word	0x000019e0
        /*038c*/ 	.word	0x000000ff
        /*0390*/ 	.word	0x00000020
        /*0394*/ 	.short	0x010a
        /*0396*/ 	.byte	0x08
	.zero		1


	//   ....[41]....
        /*0398*/ 	.word	0x00001a60
        /*039c*/ 	.word	0x000000ff
        /*03a0*/ 	.word	0x00000020
        /*03a4*/ 	.short	0x010a
        /*03a6*/ 	.byte	0x11
	.zero		1


	//   ....[42]....
        /*03a8*/ 	.word	0x00001bb0
        /*03ac*/ 	.word	0x000000ff
        /*03b0*/ 	.word	0x00000020
        /*03b4*/ 	.short	0x010a
        /*03b6*/ 	.byte	0x08
	.zero		1


	//   ....[43]....
        /*03b8*/ 	.word	0x00001cf0
        /*03bc*/ 	.word	0x00000002
        /*03c0*/ 	.word	0x00000090
        /*03c4*/ 	.short	0x010a
        /*03c6*/ 	.byte	0xff
	.zero		1


	//   ....[44]....
        /*03c8*/ 	.word	0x00001db0
        /*03cc*/ 	.word	0x00000002
        /*03d0*/ 	.word	0x00000000
        /*03d4*/ 	.short	0x0101
        /*03d6*/ 	.byte	0xff
	.zero		1


	//   ....[45]....
        /*03d8*/ 	.word	0x00002310
        /*03dc*/ 	.word	0x000000ff
        /*03e0*/ 	.word	0x00000000
        /*03e4*/ 	.short	0x010a
        /*03e6*/ 	.byte	0x05
	.zero		1


	//   ....[46]....
        /*03e8*/ 	.word	0x000023a0
        /*03ec*/ 	.word	0x000000ff
        /*03f0*/ 	.word	0x00000000
        /*03f4*/ 	.short	0x010a
        /*03f6*/ 	.byte	0x05
	.zero		1


	//   ....[47]....
        /*03f8*/ 	.word	0x00002430
        /*03fc*/ 	.word	0x000000ff
        /*0400*/ 	.word	0x00000000
        /*0404*/ 	.short	0x010a
        /*0406*/ 	.byte	0x05
	.zero		1


	//   ....[48]....
        /*0408*/ 	.word	0x000024d0
        /*040c*/ 	.word	0x00000000
        /*0410*/ 	.word	0x00000000
        /*0414*/ 	.short	0x010a
        /*0416*/ 	.byte	0xff
	.zero		1


	//   ....[49]....
        /*0418*/ 	.word	0x000025f0
        /*041c*/ 	.word	0x00000000
        /*0420*/ 	.word	0x000000f0
        /*0424*/ 	.short	0x010a
        /*0426*/ 	.byte	0xff
	.zero		1


	//   ....[50]....
        /*0428*/ 	.word	0x00002660
        /*042c*/ 	.word	0x00000000
        /*0430*/ 	.word	0x00000000
        /*0434*/ 	.short	0x0101
        /*0436*/ 	.byte	0xff
	.zero		1


	//   ....[51]....
        /*0438*/ 	.word	0x00002680
        /*043c*/ 	.word	0x000000ff
        /*0440*/ 	.word	0x000000a0
        /*0444*/ 	.short	0x010a
        /*0446*/ 	.byte	0x05
	.zero		1


	//   ....[52]....
        /*0448*/ 	.word	0x000027a0
        /*044c*/ 	.word	0x00000000
        /*0450*/ 	.word	0x00000090
        /*0454*/ 	.short	0x010a
        /*0456*/ 	.byte	0xff
	.zero		1


	//   ....[53]....
        /*0458*/ 	.word	0x000028a0
        /*045c*/ 	.word	0x00000000
        /*0460*/ 	.word	0x00000000
        /*0464*/ 	.short	0x0101
        /*0466*/ 	.byte	0xff
	.zero		1


	//   ....[54]....
        /*0468*/ 	.word	0x00002930
        /*046c*/ 	.word	0x000000ff
        /*0470*/ 	.word	0x000000a0
        /*0474*/ 	.short	0x0106
        /*0476*/ 	.byte	0x05
	.zero		1


	//   ....[55]....
        /*0478*/ 	.word	0x00002950
        /*047c*/ 	.word	0x000000ff
        /*0480*/ 	.word	0x000000a0
        /*0484*/ 	.short	0x010a
        /*0486*/ 	.byte	0x05
	.zero		1


	//   ....[56]....
        /*0488*/ 	.word	0x000029e0
        /*048c*/ 	.word	0x000000ff
        /*0490*/ 	.word	0x000000a0
        /*0494*/ 	.short	0x0106
        /*0496*/ 	.byte	0x04
	.zero		1


	//   ....[57]....
        /*0498*/ 	.word	0x00002a20
        /*049c*/ 	.word	0x00000000
        /*04a0*/ 	.word	0x000000a0
        /*04a4*/ 	.short	0x010a
        /*04a6*/ 	.byte	0xff
	.zero		1


	//   ....[58]....
        /*04a8*/ 	.word	0x00002f60
        /*04ac*/ 	.word	0x00000000
        /*04b0*/ 	.word	0x00000090
        /*04b4*/ 	.short	0x010a
        /*04b6*/ 	.byte	0xff
	.zero		1


	//   ....[59]....
        /*04b8*/ 	.word	0x00003060
        /*04bc*/ 	.word	0x00000003
        /*04c0*/ 	.word	0x00000000
        /*04c4*/ 	.short	0x0101
        /*04c6*/ 	.byte	0xff
	.zero		1


	//   ....[60]....
        /*04c8*/ 	.word	0x00003070
        /*04cc*/ 	.word	0x000000ff
        /*04d0*/ 	.word	0x00000000
        /*04d4*/ 	.short	0x010a
        /*04d6*/ 	.byte	0x06
	.zero		1


	//   ....[61]....
        /*04d8*/ 	.word	0x000030f0
        /*04dc*/ 	.word	0x000000ff
        /*04e0*/ 	.word	0x000000d0
        /*04e4*/ 	.short	0x010a
        /*04e6*/ 	.byte	0x07
	.zero		1


	//   ....[62]....
        /*04e8*/ 	.word	0x000031d0
        /*04ec*/ 	.word	0x000000ff
        /*04f0*/ 	.word	0x00000000
        /*04f4*/ 	.short	0x010a
        /*04f6*/ 	.byte	0x06
	.zero		1


	//   ....[63]....
        /*04f8*/ 	.word	0x00003300
        /*04fc*/ 	.word	0x000000ff
        /*0500*/ 	.word	0x00000000
        /*0504*/ 	.short	0x010a
        /*0506*/ 	.byte	0x1a
	.zero		1


	//   ....[64]....
        /*0508*/ 	.word	0x000035a0
        /*050c*/ 	.word	0x000000ff
        /*0510*/ 	.word	0x00000000
        /*0514*/ 	.short	0x010a
        /*0516*/ 	.byte	0x06
	.zero		1


	//   ....[65]....
        /*0518*/ 	.word	0x00003630
        /*051c*/ 	.word	0x000000ff
        /*0520*/ 	.word	0x00000000
        /*0524*/ 	.short	0x010a
        /*0526*/ 	.byte	0x06
	.zero		1


	//   ....[66]....
        /*0528*/ 	.word	0x000036c0
        /*052c*/ 	.word	0x000000ff
        /*0530*/ 	.word	0x00000000
        /*0534*/ 	.short	0x010a
        /*0536*/ 	.byte	0x06
	.zero		1


	//   ....[67]....
        /*0538*/ 	.word	0x00003750
        /*053c*/ 	.word	0x000000ff
        /*0540*/ 	.word	0x00000000
        /*0544*/ 	.short	0x010a
        /*0546*/ 	.byte	0x07
	.zero		1


	//   ....[68]....
        /*0548*/ 	.word	0x00003bd0
        /*054c*/ 	.word	0x00000000
        /*0550*/ 	.word	0x00000090
        /*0554*/ 	.short	0x010a
        /*0556*/ 	.byte	0xff
	.zero		1


	//   ....[69]....
        /*0558*/ 	.word	0x00003c90
        /*055c*/ 	.word	0x00000000
        /*0560*/ 	.word	0x00000000
        /*0564*/ 	.short	0x0101
        /*0566*/ 	.byte	0xff
	.zero		1


	//   ....[70]....
        /*0568*/ 	.word	0x00003fb0
        /*056c*/ 	.word	0x000000ff
        /*0570*/ 	.word	0x00000088
        /*0574*/ 	.short	0x010a
        /*0576*/ 	.byte	0x07
	.zero		1


	//   ....[71]....
        /*0578*/ 	.word	0x000041a0
        /*057c*/ 	.word	0x000000ff
        /*0580*/ 	.word	0x00000060
        /*0584*/ 	.short	0x010a
        /*0586*/ 	.byte	0x07
	.zero		1


	//   ....[72]....
        /*0588*/ 	.word	0x00004310
        /*058c*/ 	.word	0x000000ff
        /*0590*/ 	.word	0x00000040
        /*0594*/ 	.short	0x010b
        /*0596*/ 	.byte	0x07
	.zero		1


	//   ....[73]....
        /*0598*/ 	.word	0x00004320
        /*059c*/ 	.word	0x000000ff
        /*05a0*/ 	.word	0x00000000
        /*05a4*/ 	.short	0x0101
        /*05a6*/ 	.byte	0x08
	.zero		1


	//   ....[74]....
        /*05a8*/ 	.word	0x00004330
        /*05ac*/ 	.word	0x000000ff
        /*05b0*/ 	.word	0x00000068
        /*05b4*/ 	.short	0x010a
        /*05b6*/ 	.byte	0x07
	.zero		1


	//   ....[75]....
        /*05b8*/ 	.word	0x00004480
        /*05bc*/ 	.word	0x000000ff
        /*05c0*/ 	.word	0x00000048
        /*05c4*/ 	.short	0x010b
        /*05c6*/ 	.byte	0x07
	.zero		1


	//   ....[76]....
        /*05c8*/ 	.word	0x00004490
        /*05cc*/ 	.word	0x000000ff
        /*05d0*/ 	.word	0x00000000
        /*05d4*/ 	.short	0x0101
        /*05d6*/ 	.byte	0x08
	.zero		1


	//   ....[77]....
        /*05d8*/ 	.word	0x000044a0
        /*05dc*/ 	.word	0x000000ff
        /*05e0*/ 	.word	0x00000070
        /*05e4*/ 	.short	0x010a
        /*05e6*/ 	.byte	0x07
	.zero		1


	//   ....[78]....
        /*05e8*/ 	.word	0x00004620
        /*05ec*/ 	.word	0x000000ff
        /*05f0*/ 	.word	0x00000050
        /*05f4*/ 	.short	0x010b
        /*05f6*/ 	.byte	0x07
	.zero		1


	//   ....[79]....
        /*05f8*/ 	.word	0x00004660
        /*05fc*/ 	.word	0x000000ff
        /*0600*/ 	.word	0x00000000
        /*0604*/ 	.short	0x0101
        /*0606*/ 	.byte	0x08
	.zero		1


	//   ....[80]....
        /*0608*/ 	.word	0x000046a0
        /*060c*/ 	.word	0x000000ff
        /*0610*/ 	.word	0x00000078
        /*0614*/ 	.short	0x010a
        /*0616*/ 	.byte	0x07
	.zero		1


	//   ....[81]....
        /*0618*/ 	.word	0x000048e0
        /*061c*/ 	.word	0x000000ff
        /*0620*/ 	.word	0x00000058
        /*0624*/ 	.short	0x010b
        /*0626*/ 	.byte	0x07
	.zero		1


	//   ....[82]....
        /*0628*/ 	.word	0x00004900
        /*062c*/ 	.word	0x000000ff
        /*0630*/ 	.word	0x00000000
        /*0634*/ 	.short	0x0101
        /*0636*/ 	.byte	0x0d
	.zero		1


	//   ....[83]....
        /*0638*/ 	.word	0x00004930
        /*063c*/ 	.word	0x000000ff
        /*0640*/ 	.word	0x00000060
        /*0644*/ 	.short	0x010a
        /*0646*/ 	.byte	0x07
	.zero		1


	//   ....[84]....
        /*0648*/ 	.word	0x00004950
        /*064c*/ 	.word	0x000000ff
        /*0650*/ 	.word	0x00000068
        /*0654*/ 	.short	0x010a
        /*0656*/ 	.byte	0x07
	.zero		1


	//   ....[85]....
        /*0658*/ 	.word	0x00004970
        /*065c*/ 	.word	0x000000ff
        /*0660*/ 	.word	0x00000070
        /*0664*/ 	.short	0x010a
        /*0666*/ 	.byte	0x07
	.zero		1


	//   ....[86]....
        /*0668*/ 	.word	0x000049b0
        /*066c*/ 	.word	0x00000000
        /*0670*/ 	.word	0x00000078
        /*0674*/ 	.short	0x010a
        /*0676*/ 	.byte	0xff
	.zero		1


	//   ....[87]....
        /*0678*/ 	.word	0x00004cf0
        /*067c*/ 	.word	0x00000000
        /*0680*/ 	.word	0x00000090
        /*0684*/ 	.short	0x010a
        /*0686*/ 	.byte	0xff
	.zero		1


	//   ....[88]....
        /*0688*/ 	.word	0x00004e00
        /*068c*/ 	.word	0x00000000
        /*0690*/ 	.word	0x00000000
        /*0694*/ 	.short	0x0101
        /*0696*/ 	.byte	0xff
	.zero		1


	//   ....[89]....
        /*0698*/ 	.word	0x00005820
        /*069c*/ 	.word	0x00000002
        /*06a0*/ 	.word	0x00000040
        /*06a4*/ 	.short	0x010a
        /*06a6*/ 	.byte	0xff
	.zero		1


	//   ....[90]....
        /*06a8*/ 	.word	0x00005860
        /*06ac*/ 	.word	0x00000071
        /*06b0*/ 	.word	0x000000b0
        /*06b4*/ 	.short	0x010a
        /*06b6*/ 	.byte	0xff
	.zero		1


	//   ....[91]....
        /*06b8*/ 	.word	0x000059a0
        /*06bc*/ 	.word	0x00000002
        /*06c0*/ 	.word	0x00000040
        /*06c4*/ 	.short	0x010a
        /*06c6*/ 	.byte	0xff
	.zero		1


	//   ....[92]....
        /*06c8*/ 	.word	0x00005ac0
        /*06cc*/ 	.word	0x00000000
        /*06d0*/ 	.word	0x00000000
        /*06d4*/ 	.short	0x0101
        /*06d6*/ 	.byte	0xff
	.zero		1


	//   ....[93]....
        /*06d8*/ 	.word	0x00005b40
        /*06dc*/ 	.word	0x00000071
        /*06e0*/ 	.word	0x000000b0
        /*06e4*/ 	.short	0x010a
        /*06e6*/ 	.byte	0xff
	.zero		1


	//   ....[94]....
        /*06e8*/ 	.word	0x00006690
        /*06ec*/ 	.word	0x00000000
        /*06f0*/ 	.word	0x00000040
        /*06f4*/ 	.short	0x010a
        /*06f6*/ 	.byte	0xff
	.zero		1


	//   ....[95]....
        /*06f8*/ 	.word	0x00006750
        /*06fc*/ 	.word	0x00000000
        /*0700*/ 	.word	0x00000040
        /*0704*/ 	.short	0x010a
        /*0706*/ 	.byte	0xff
	.zero		1


	//   ....[96]....
        /*0708*/ 	.word	0x00006880
        /*070c*/ 	.word	0x00000000
        /*0710*/ 	.word	0x00000000
        /*0714*/ 	.short	0x0101
        /*0716*/ 	.byte	0xff
	.zero		1


	//   ....[97]....
        /*0718*/ 	.word	0x000073f0
        /*071c*/ 	.word	0x00000000
        /*0720*/ 	.word	0x00000040
        /*0724*/ 	.short	0x010a
        /*0726*/ 	.byte	0xff
	.zero		1


	//   ....[98]....
        /*0728*/ 	.word	0x000074b0
        /*072c*/ 	.word	0x00000000
        /*0730*/ 	.word	0x00000040
        /*0734*/ 	.short	0x010a
        /*0736*/ 	.byte	0xff
	.zero		1


	//   ....[99]....
        /*0738*/ 	.word	0x000075e0
        /*073c*/ 	.word	0x00000000
        /*0740*/ 	.word	0x00000000
        /*0744*/ 	.short	0x0101
        /*0746*/ 	.byte	0xff
	.zero		1


	//   ....[100]....
        /*0748*/ 	.word	0x00008180
        /*074c*/ 	.word	0x00000000
        /*0750*/ 	.word	0x00000040
        /*0754*/ 	.short	0x010a
        /*0756*/ 	.byte	0xff
	.zero		1


	//   ....[101]....
        /*0758*/ 	.word	0x00008240
        /*075c*/ 	.word	0x00000000
        /*0760*/ 	.word	0x00000040
        /*0764*/ 	.short	0x010a
        /*0766*/ 	.byte	0xff
	.zero		1


	//   ....[102]....
        /*0768*/ 	.word	0x00008370
        /*076c*/ 	.word	0x00000000
        /*0770*/ 	.word	0x00000000
        /*0774*/ 	.short	0x0101
        /*0776*/ 	.byte	0xff
	.zero		1


	//   ....[103]....
        /*0778*/ 	.word	0x000087b0
        /*077c*/ 	.word	0x000000ff
        /*0780*/ 	.word	0x00000000
        /*0784*/ 	.short	0x0101
        /*0786*/ 	.byte	0x05
	.zero		1


	//   ....[104]....
        /*0788*/ 	.word	0x00008ff0
        /*078c*/ 	.word	0x00000002
        /*0790*/ 	.word	0x00000100
        /*0794*/ 	.short	0x010a
        /*0796*/ 	.byte	0xff
	.zero		1


	//   ....[105]....
        /*0798*/ 	.word	0x00009050
        /*079c*/ 	.word	0x00000002
        /*07a0*/ 	.word	0x00000020
        /*07a4*/ 	.short	0x010a
        /*07a6*/ 	.byte	0xff
	.zero		1


	//   ....[106]....
        /*07a8*/ 	.word	0x000090b0
        /*07ac*/ 	.word	0x00000002
        /*07b0*/ 	.word	0x00000020
        /*07b4*/ 	.short	0x010a
        /*07b6*/ 	.byte	0xff
	.zero		1


	//   ....[107]....
        /*07b8*/ 	.word	0x00009100
        /*07bc*/ 	.word	0x00000002
        /*07c0*/ 	.word	0x00000090
        /*07c4*/ 	.short	0x010a
        /*07c6*/ 	.byte	0xff
	.zero		1


	//   ....[108]....
        /*07c8*/ 	.word	0x00009160
        /*07cc*/ 	.word	0x00000000
        /*07d0*/ 	.word	0x00000000
        /*07d4*/ 	.short	0x010a
        /*07d6*/ 	.byte	0xff
	.zero		1


	//   ....[109]....
        /*07d8*/ 	.word	0x000091c0
        /*07dc*/ 	.word	0x00000000
        /*07e0*/ 	.word	0x00000000
        /*07e4*/ 	.short	0x010a
        /*07e6*/ 	.byte	0xff
	.zero		1


	//   ....[110]....
        /*07e8*/ 	.word	0x00009220
        /*07ec*/ 	.word	0x00000000
        /*07f0*/ 	.word	0x00000000
        /*07f4*/ 	.short	0x010a
        /*07f6*/ 	.byte	0xff
	.zero		1


	//   ....[111]....
        /*07f8*/ 	.word	0x00009270
        /*07fc*/ 	.word	0x00000000
        /*0800*/ 	.word	0x000000f0
        /*0804*/ 	.short	0x010a
        /*0806*/ 	.byte	0xff
	.zero		1


	//   ....[112]....
        /*0808*/ 	.word	0x000092d0
        /*080c*/ 	.word	0x00000000
        /*0810*/ 	.word	0x000000a0
        /*0814*/ 	.short	0x010a
        /*0816*/ 	.byte	0xff
	.zero		1


	//   ....[113]....
        /*0818*/ 	.word	0x00009320
        /*081c*/ 	.word	0x00000000
        /*0820*/ 	.word	0x00000090
        /*0824*/ 	.short	0x010a
        /*0826*/ 	.byte	0xff
	.zero		1


	//   ....[114]....
        /*0828*/ 	.word	0x00009380
        /*082c*/ 	.word	0x00000000
        /*0830*/ 	.word	0x000000a0
        /*0834*/ 	.short	0x010a
        /*0836*/ 	.byte	0xff
	.zero		1


	//   ....[115]....
        /*0838*/ 	.word	0x000093d0
        /*083c*/ 	.word	0x00000000
        /*0840*/ 	.word	0x00000090
        /*0844*/ 	.short	0x010a
        /*0846*/ 	.byte	0xff
	.zero		1


	//   ....[116]....
        /*0848*/ 	.word	0x00009430
        /*084c*/ 	.word	0x00000002
        /*0850*/ 	.word	0x000000d0
        /*0854*/ 	.short	0x010a
        /*0856*/ 	.byte	0xff
	.zero		1


	//   ....[117]....
        /*0858*/ 	.word	0x00009490
        /*085c*/ 	.word	0x00000000
        /*0860*/ 	.word	0x00000000
        /*0864*/ 	.short	0x010a
        /*0866*/ 	.byte	0xff
	.zero		1


	//   ....[118]....
        /*0868*/ 	.word	0x000094f0
        /*086c*/ 	.word	0x00000000
        /*0870*/ 	.word	0x00000000
        /*0874*/ 	.short	0x010a
        /*0876*/ 	.byte	0xff
	.zero		1


	//   ....[119]....
        /*0878*/ 	.word	0x00009550
        /*087c*/ 	.word	0x00000000
        /*0880*/ 	.word	0x00000000
        /*0884*/ 	.short	0x010a
        /*0886*/ 	.byte	0xff
	.zero		1


	//   ....[120]....
        /*0888*/ 	.word	0x000095b0
        /*088c*/ 	.word	0x00000000
        /*0890*/ 	.word	0x00000000
        /*0894*/ 	.short	0x010a
        /*0896*/ 	.byte	0xff
	.zero		1


	//   ....[121]....
        /*0898*/ 	.word	0x00009610
        /*089c*/ 	.word	0x00000000
        /*08a0*/ 	.word	0x00000000
        /*08a4*/ 	.short	0x010a
        /*08a6*/ 	.byte	0xff
	.zero		1


	//   ....[122]....
        /*08a8*/ 	.word	0x00009660
        /*08ac*/ 	.word	0x00000000
        /*08b0*/ 	.word	0x00000090
        /*08b4*/ 	.short	0x010a
        /*08b6*/ 	.byte	0xff
	.zero		1


	//   ....[123]....
        /*08b8*/ 	.word	0x000096c0
        /*08bc*/ 	.word	0x00000000
        /*08c0*/ 	.word	0x00000088
        /*08c4*/ 	.short	0x010a
        /*08c6*/ 	.byte	0xff
	.zero		1


	//   ....[124]....
        /*08c8*/ 	.word	0x00009720
        /*08cc*/ 	.word	0x00000000
        /*08d0*/ 	.word	0x00000060
        /*08d4*/ 	.short	0x010a
        /*08d6*/ 	.byte	0xff
	.zero		1


	//   ....[125]....
        /*08d8*/ 	.word	0x00009780
        /*08dc*/ 	.word	0x00000000
        /*08e0*/ 	.word	0x00000068
        /*08e4*/ 	.short	0x010a
        /*08e6*/ 	.byte	0xff
	.zero		1


	//   ....[126]....
        /*08e8*/ 	.word	0x000097e0
        /*08ec*/ 	.word	0x00000000
        /*08f0*/ 	.word	0x00000070
        /*08f4*/ 	.short	0x010a
        /*08f6*/ 	.byte	0xff
	.zero		1


	//   ....[127]....
        /*08f8*/ 	.word	0x00009840
        /*08fc*/ 	.word	0x00000000
        /*0900*/ 	.word	0x00000078
        /*0904*/ 	.short	0x010a
        /*0906*/ 	.byte	0xff
	.zero		1


	//   ....[128]....
        /*0908*/ 	.word	0x000098a0
        /*090c*/ 	.word	0x00000000
        /*0910*/ 	.word	0x00000060
        /*0914*/ 	.short	0x010a
        /*0916*/ 	.byte	0xff
	.zero		1


	//   ....[129]....
        /*0918*/ 	.word	0x00009900
        /*091c*/ 	.word	0x00000000
        /*0920*/ 	.word	0x00000068
        /*0924*/ 	.short	0x010a
        /*0926*/ 	.byte	0xff
	.zero		1


	//   ....[130]....
        /*0928*/ 	.word	0x00009960
        /*092c*/ 	.word	0x00000000
        /*0930*/ 	.word	0x00000070
        /*0934*/ 	.short	0x010a
        /*0936*/ 	.byte	0xff
	.zero		1


	//   ....[131]....
        /*0938*/ 	.word	0x000099b0
        /*093c*/ 	.word	0x00000000
        /*0940*/ 	.word	0x00000090
        /*0944*/ 	.short	0x010a
        /*0946*/ 	.byte	0xff
	.zero		1


	//   ....[132]....
        /*0948*/ 	.word	0x00009a00
        /*094c*/ 	.word	0x00000002
        /*0950*/ 	.word	0x00000040
        /*0954*/ 	.short	0x010a
        /*0956*/ 	.byte	0xff
	.zero		1


	//   ....[133]....
        /*0958*/ 	.word	0x00009a50
        /*095c*/ 	.word	0x00000071
        /*0960*/ 	.word	0x000000b0
        /*0964*/ 	.short	0x010a
        /*0966*/ 	.byte	0xff
	.zero		1


	//   ....[134]....
        /*0968*/ 	.word	0x00009aa0
        /*096c*/ 	.word	0x00000000
        /*0970*/ 	.word	0x00000040
        /*0974*/ 	.short	0x010a
        /*0976*/ 	.byte	0xff
	.zero		1


	//   ....[135]....
        /*0978*/ 	.word	0x00009af0
        /*097c*/ 	.word	0x00000000
        /*0980*/ 	.word	0x00000040
        /*0984*/ 	.short	0x010a
        /*0986*/ 	.byte	0xff
	.zero		1


	//   ....[136]....
        /*0988*/ 	.word	0x00009b40
        /*098c*/ 	.word	0x00000000
        /*0990*/ 	.word	0x00000040
        /*0994*/ 	.short	0x010a
        /*0996*/ 	.byte	0xff
	.zero		1


	//----- nvinfo : EIATTR_NUM_MBARRIERS
	.align		4
.L_48:
        /*0998*/ 	.byte	0x03, 0x38
        /*099a*/ 	.short	0x0022


	//----- nvinfo : EIATTR_EXIT_INSTR_OFFSETS
	.align		4
        /*099c*/ 	.byte	0x04, 0x1c
        /*099e*/ 	.short	(.L_50 - .L_49)


	//   ....[0]....
.L_49:
        /*09a0*/ 	.word	0x00002500


	//   ....[1]....
        /*09a4*/ 	.word	0x000029f0


	//   ....[2]....
        /*09a8*/ 	.word	0x00002a50


	//   ....[3]....
        /*09ac*/ 	.word	0x000039b0


	//   ....[4]....
        /*09b0*/ 	.word	0x000049e0


	//   ....[5]....
        /*09b4*/ 	.word	0x00004a20


	//   ....[6]....
        /*09b8*/ 	.word	0x00008fe0


	//----- nvinfo : EIATTR_MAX_THREADS
	.align		4
.L_50:
        /*09bc*/ 	.byte	0x04, 0x05
        /*09be*/ 	.short	(.L_52 - .L_51)
.L_51:
        /*09c0*/ 	.word	0x00000100
        /*09c4*/ 	.word	0x00000001
        /*09c8*/ 	.word	0x00000001


	//----- nvinfo : EIATTR_CRS_STACK_SIZE
	.align		4
.L_52:
        /*09cc*/ 	.byte	0x04, 0x1e
        /*09ce*/ 	.short	(.L_54 - .L_53)
.L_53:
        /*09d0*/ 	.word	0x00000000


	//----- nvinfo : EIATTR_CBANK_PARAM_SIZE
	.align		4
.L_54:
        /*09d4*/ 	.byte	0x03, 0x19
        /*09d6*/ 	.short	0x0800


	//----- nvinfo : EIATTR_PARAM_CBANK
	.align		4
        /*09d8*/ 	.byte	0x04, 0x0a
        /*09da*/ 	.short	(.L_56 - .L_55)
	.align		4
.L_55:
        /*09dc*/ 	.word	index@(.nv.constant0._ZN7cutlass13device_kernelINS_4gemm6kernel13GemmUniversalIN4cute5tupleIJiiiiEEENS1_10collective13CollectiveMmaINS1_35MainloopSm100TmaUmmaWarpSpecializedILi4ELi2ELi4ENS5_IJNS4_1CILi1EEESB_SB_EEEEENS5_IJNSA_ILi64EEENSA_ILi256EEENSA_ILi128EEEEEENS_12float_e4m3_tENS5_IJlSB_lEEESI_SJ_NS4_8TiledMMAINS4_8MMA_AtomIJNS4_10MMA_TraitsINS4_19SM100_MMA_F8F6F4_SSEJSI_SI_fSE_SF_NS4_17integral_constantINS4_4UMMA5MajorELSQ_0EEESR_NSO_INSP_7ScaleInELSS_0EEEST_EEEEEENS4_6LayoutISC_NS5_IJNSA_ILi0EEESX_SX_EEEEENS5_IJNS4_10UnderscoreES10_S10_EEEEENS4_13SM90_TMA_LOADENS4_14ComposedLayoutINS4_7SwizzleILi3ELi4ELi3EEENS4_18smem_ptr_flag_bitsILi8EEENSW_INS5_IJNSA_ILi8EEESG_EEENS5_IJSG_SB_EEEEEEEvNS4_8identityES13_S1D_vS1E_EENS_8epilogue10collective18CollectiveEpilogueINS1G_23Sm100TmaWarpSpecializedILi4ELi2ELi32ELb0ELb0EEEJSH_NS5_IJNSW_ISE_SB_EES1L_EEESI_SJ_SI_SJ_NS1G_6fusion15FusionCallbacksIS1K_NS1N_17LinearCombinationISI_fSI_fLNS_15FloatRoundStyleE2EEESH_S1M_JEEENS4_5SM1004TMEM4LOAD26SM100_TMEM_LOAD_16dp32b32xES13_NS14_INS15_ILi2ELi4ELi3EEES18_NSW_INS5_IJS19_SE_EEENS5_IJSE_SB_EEEEEEENS4_39AutoVectorizingCopyWithAssumedAlignmentILi128EEENS4_14SM90_TMA_STOREES21_S23_S23_EEEvvEEEEvNT_6ParamsE)
        /*09e0*/ 	.short	0x0380
        /*09e2*/ 	.short	0x0800


	//----- nvinfo : EIATTR_SW_WAR
	.align		4
.L_56:
        /*09e4*/ 	.byte	0x04, 0x36
        /*09e6*/ 	.short	(.L_58 - .L_57)
.L_57:
        /*09e8*/ 	.word	0x00000008
.L_58:


//--------------------- .nv.callgraph             --------------------------
	.section	.nv.callgraph,"",@"SHT_CUDA_CALLGRAPH"
	.align	4
	.sectionentsize	8
	.align		4
        /*0000*/ 	.word	0x00000000
	.align		4
        /*0004*/ 	.word	0xffffffff
	.align		4
        /*0008*/ 	.word	index@(_ZN7cutlass13device_kernelINS_4gemm6kernel13GemmUniversalIN4cute5tupleIJiiiiEEENS1_10collective13CollectiveMmaINS1_35MainloopSm100TmaUmmaWarpSpecializedILi4ELi2ELi4ENS5_IJNS4_1CILi1EEESB_SB_EEEEENS5_IJNSA_ILi64EEENSA_ILi256EEENSA_ILi128EEEEEENS_12float_e4m3_tENS5_IJlSB_lEEESI_SJ_NS4_8TiledMMAINS4_8MMA_AtomIJNS4_10MMA_TraitsINS4_19SM100_MMA_F8F6F4_SSEJSI_SI_fSE_SF_NS4_17integral_constantINS4_4UMMA5MajorELSQ_0EEESR_NSO_INSP_7ScaleInELSS_0EEEST_EEEEEENS4_6LayoutISC_NS5_IJNSA_ILi0EEESX_SX_EEEEENS5_IJNS4_10UnderscoreES10_S10_EEEEENS4_13SM90_TMA_LOADENS4_14ComposedLayoutINS4_7SwizzleILi3ELi4ELi3EEENS4_18smem_ptr_flag_bitsILi8EEENSW_INS5_IJNSA_ILi8EEESG_EEENS5_IJSG_SB_EEEEEEEvNS4_8identityES13_S1D_vS1E_EENS_8epilogue10collective18CollectiveEpilogueINS1G_23Sm100TmaWarpSpecializedILi4ELi2ELi32ELb0ELb0EEEJSH_NS5_IJNSW_ISE_SB_EES1L_EEESI_SJ_SI_SJ_NS1G_6fusion15FusionCallbacksIS1K_NS1N_17LinearCombinationISI_fSI_fLNS_15FloatRoundStyleE2EEESH_S1M_JEEENS4_5SM1004TMEM4LOAD26SM100_TMEM_LOAD_16dp32b32xES13_NS14_INS15_ILi2ELi4ELi3EEES18_NSW_INS5_IJS19_SE_EEENS5_IJSE_SB_EEEEEEENS4_39AutoVectorizingCopyWithAssumedAlignmentILi128EEENS4_14SM90_TMA_STOREES21_S23_S23_EEEvvEEEEvNT_6ParamsE)
	.align		4
        /*000c*/ 	.word	index@(__assertfail)
	.align		4
        /*0010*/ 	.word	0x00000000
	.align		4
        /*0014*/ 	.word	0xfffffffe
	.align		4
        /*0018*/ 	.word	0x00000000
	.align		4
        /*001c*/ 	.word	0xfffffffd
	.align		4
        /*0020*/ 	.word	0x00000000
	.align		4
        /*0024*/ 	.word	0xfffffffc


//--------------------- .nv.constant4             --------------------------
	.section	.nv.constant4,"a",@progbits
	.align	8
	.align		8
.nv.constant4:
        /*0000*/ 	.dword	__assertfail
	.align		8
        /*0008*/ 	.dword	__unnamed_1
	.align		8
        /*0010*/ 	.dword	__unnamed_2
	.align		8
        /*0018*/ 	.dword	__unnamed_3
	.align		8
        /*0020*/ 	.dword	_ZN39_INTERNAL_eeb6145e_4_k_cu_009d5045_78784cuda3std3__45__cpo5beginE
	.align		8
        /*0028*/ 	.dword	_ZN39_INTERNAL_eeb6145e_4_k_cu_009d5045_78784cuda3std3__45__cpo3endE
	.align		8
        /*0030*/ 	.dword	_ZN39_INTERNAL_eeb6145e_4_k_cu_009d5045_78784cuda3std3__45__cpo6cbeginE
	.align		8
        /*0038*/ 	.dword	_ZN39_INTERNAL_eeb6145e_4_k_cu_009d5045_78784cuda3std3__45__cpo4cendE
	.align		8
        /*0040*/ 	.dword	_ZN39_INTERNAL_eeb6145e_4_k_cu_009d5045_78784cuda3std3__441_GLOBAL__N__eeb6145e_4_k_cu_009d5045_78786ignoreE
	.align		8
        /*0048*/ 	.dword	_ZN39_INTERNAL_eeb6145e_4_k_cu_009d5045_78784cuda3std3__419piecewise_constructE
	.align		8
        /*0050*/ 	.dword	_ZN39_INTERNAL_eeb6145e_4_k_cu_009d5045_78784cuda3std3__48in_placeE
	.align		8
        /*0058*/ 	.dword	_ZN39_INTERNAL_eeb6145e_4_k_cu_009d5045_78784cuda3std6ranges3__45__cpo4swapE
	.align		8
        /*0060*/ 	.dword	_ZN39_INTERNAL_eeb6145e_4_k_cu_009d5045_78784cuda3std6ranges3__45__cpo9iter_moveE
	.align		8
        /*0068*/ 	.dword	_ZN39_INTERNAL_eeb6145e_4_k_cu_009d5045_78784cute7productE
	.align		8
        /*0070*/ 	.dword	_ZN39_INTERNAL_eeb6145e_4_k_cu_009d5045_78784cute1_E
	.align		8
        /*0078*/ 	.dword	$str$25
	.align		8
        /*0080*/ 	.dword	$str$26
	.align		8
        /*0088*/ 	.dword	$str$27
	.align		8
        /*0090*/ 	.dword	$str$28


//--------------------- .text._ZN7cutlass13device_kernelINS_4gemm6kernel13GemmUniversalIN4cute5tupleIJiiiiEEENS1_10collective13CollectiveMmaINS1_35MainloopSm100TmaUmmaWarpSpecializedILi4ELi2ELi4ENS5_IJNS4_1CILi1EEESB_SB_EEEEENS5_IJNSA_ILi64EEENSA_ILi256EEENSA_ILi128EEEEEENS_12float_e4m3_tENS5_IJlSB_lEEESI_SJ_NS4_8TiledMMAINS4_8MMA_AtomIJNS4_10MMA_TraitsINS4_19SM100_MMA_F8F6F4_SSEJSI_SI_fSE_SF_NS4_17integral_constantINS4_4UMMA5MajorELSQ_0EEESR_NSO_INSP_7ScaleInELSS_0EEEST_EEEEEENS4_6LayoutISC_NS5_IJNSA_ILi0EEESX_SX_EEEEENS5_IJNS4_10UnderscoreES10_S10_EEEEENS4_13SM90_TMA_LOADENS4_14ComposedLayoutINS4_7SwizzleILi3ELi4ELi3EEENS4_18smem_ptr_flag_bitsILi8EEENSW_INS5_IJNSA_ILi8EEESG_EEENS5_IJSG_SB_EEEEEEEvNS4_8identityES13_S1D_vS1E_EENS_8epilogue10collective18CollectiveEpilogueINS1G_23Sm100TmaWarpSpecializedILi4ELi2ELi32ELb0ELb0EEEJSH_NS5_IJNSW_ISE_SB_EES1L_EEESI_SJ_SI_SJ_NS1G_6fusion15FusionCallbacksIS1K_NS1N_17LinearCombinationISI_fSI_fLNS_15FloatRoundStyleE2EEESH_S1M_JEEENS4_5SM1004TMEM4LOAD26SM100_TMEM_LOAD_16dp32b32xES13_NS14_INS15_ILi2ELi4ELi3EEES18_NSW_INS5_IJS19_SE_EEENS5_IJSE_SB_EEEEEEENS4_39AutoVectorizingCopyWithAssumedAlignmentILi128EEENS4_14SM90_TMA_STOREES21_S23_S23_EEEvvEEEEvNT_6ParamsE --------------------------
	.section	.text._ZN7cutlass13device_kernelINS_4gemm6kernel13GemmUniversalIN4cute5tupleIJiiiiEEENS1_10collective13CollectiveMmaINS1_35MainloopSm100TmaUmmaWarpSpecializedILi4ELi2ELi4ENS5_IJNS4_1CILi1EEESB_SB_EEEEENS5_IJNSA_ILi64EEENSA_ILi256EEENSA_ILi128EEEEEENS_12float_e4m3_tENS5_IJlSB_lEEESI_SJ_NS4_8TiledMMAINS4_8MMA_AtomIJNS4_10MMA_TraitsINS4_19SM100_MMA_F8F6F4_SSEJSI_SI_fSE_SF_NS4_17integral_constantINS4_4UMMA5MajorELSQ_0EEESR_NSO_INSP_7ScaleInELSS_0EEEST_EEEEEENS4_6LayoutISC_NS5_IJNSA_ILi0EEESX_SX_EEEEENS5_IJNS4_10UnderscoreES10_S10_EEEEENS4_13SM90_TMA_LOADENS4_14ComposedLayoutINS4_7SwizzleILi3ELi4ELi3EEENS4_18smem_ptr_flag_bitsILi8EEENSW_INS5_IJNSA_ILi8EEESG_EEENS5_IJSG_SB_EEEEEEEvNS4_8identityES13_S1D_vS1E_EENS_8epilogue10collective18CollectiveEpilogueINS1G_23Sm100TmaWarpSpecializedILi4ELi2ELi32ELb0ELb0EEEJSH_NS5_IJNSW_ISE_SB_EES1L_EEESI_SJ_SI_SJ_NS1G_6fusion15FusionCallbacksIS1K_NS1N_17LinearCombinationISI_fSI_fLNS_15FloatRoundStyleE2EEESH_S1M_JEEENS4_5SM1004TMEM4LOAD26SM100_TMEM_LOAD_16dp32b32xES13_NS14_INS15_ILi2ELi4ELi3EEES18_NSW_INS5_IJS19_SE_EEENS5_IJSE_SB_EEEEEEENS4_39AutoVectorizingCopyWithAssumedAlignmentILi128EEENS4_14SM90_TMA_STOREES21_S23_S23_EEEvvEEEEvNT_6ParamsE,"ax",@progbits
	.align	128
.text._ZN7cutlass13device_kernelINS_4gemm6kernel13GemmUniversalIN4cute5tupleIJiiiiEEENS1_10collective13CollectiveMmaINS1_35MainloopSm100TmaUmmaWarpSpecializedILi4ELi2ELi4ENS5_IJNS4_1CILi1EEESB_SB_EEEEENS5_IJNSA_ILi64EEENSA_ILi256EEENSA_ILi128EEEEEENS_12float_e4m3_tENS5_IJlSB_lEEESI_SJ_NS4_8TiledMMAINS4_8MMA_AtomIJNS4_10MMA_TraitsINS4_19SM100_MMA_F8F6F4_SSEJSI_SI_fSE_SF_NS4_17integral_constantINS4_4UMMA5MajorELSQ_0EEESR_NSO_INSP_7ScaleInELSS_0EEEST_EEEEEENS4_6LayoutISC_NS5_IJNSA_ILi0EEESX_SX_EEEEENS5_IJNS4_10UnderscoreES10_S10_EEEEENS4_13SM90_TMA_LOADENS4_14ComposedLayoutINS4_7SwizzleILi3ELi4ELi3EEENS4_18smem_ptr_flag_bitsILi8EEENSW_INS5_IJNSA_ILi8EEESG_EEENS5_IJSG_SB_EEEEEEEvNS4_8identityES13_S1D_vS1E_EENS_8epilogue10collective18CollectiveEpilogueINS1G_23Sm100TmaWarpSpecializedILi4ELi2ELi32ELb0ELb0EEEJSH_NS5_IJNSW_ISE_SB_EES1L_EEESI_SJ_SI_SJ_NS1G_6fusion15FusionCallbacksIS1K_NS1N_17LinearCombinationISI_fSI_fLNS_15FloatRoundStyleE2EEESH_S1M_JEEENS4_5SM1004TMEM4LOAD26SM100_TMEM_LOAD_16dp32b32xES13_NS14_INS15_ILi2ELi4ELi3EEES18_NSW_INS5_IJS19_SE_EEENS5_IJSE_SB_EEEEEEENS4_39AutoVectorizingCopyWithAssumedAlignmentILi128EEENS4_14SM90_TMA_STOREES21_S23_S23_EEEvvEEEEvNT_6ParamsE:
        .type           _ZN7cutlass13device_kernelINS_4gemm6kernel13GemmUniversalIN4cute5tupleIJiiiiEEENS1_10collective13CollectiveMmaINS1_35MainloopSm100TmaUmmaWarpSpecializedILi4ELi2ELi4ENS5_IJNS4_1CILi1EEESB_SB_EEEEENS5_IJNSA_ILi64EEENSA_ILi256EEENSA_ILi128EEEEEENS_12float_e4m3_tENS5_IJlSB_lEEESI_SJ_NS4_8TiledMMAINS4_8MMA_AtomIJNS4_10MMA_TraitsINS4_19SM100_MMA_F8F6F4_SSEJSI_SI_fSE_SF_NS4_17integral_constantINS4_4UMMA5MajorELSQ_0EEESR_NSO_INSP_7ScaleInELSS_0EEEST_EEEEEENS4_6LayoutISC_NS5_IJNSA_ILi0EEESX_SX_EEEEENS5_IJNS4_10UnderscoreES10_S10_EEEEENS4_13SM90_TMA_LOADENS4_14ComposedLayoutINS4_7SwizzleILi3ELi4ELi3EEENS4_18smem_ptr_flag_bitsILi8EEENSW_INS5_IJNSA_ILi8EEESG_EEENS5_IJSG_SB_EEEEEEEvNS4_8identityES13_S1D_vS1E_EENS_8epilogue10collective18CollectiveEpilogueINS1G_23Sm100TmaWarpSpecializedILi4ELi2ELi32ELb0ELb0EEEJSH_NS5_IJNSW_ISE_SB_EES1L_EEESI_SJ_SI_SJ_NS1G_6fusion15FusionCallbacksIS1K_NS1N_17LinearCombinationISI_fSI_fLNS_15FloatRoundStyleE2EEESH_S1M_JEEENS4_5SM1004TMEM4LOAD26SM100_TMEM_LOAD_16dp32b32xES13_NS14_INS15_ILi2ELi4ELi3EEES18_NSW_INS5_IJS19_SE_EEENS5_IJSE_SB_EEEEEEENS4_39AutoVectorizingCopyWithAssumedAlignmentILi128EEENS4_14SM90_TMA_STOREES21_S23_S23_EEEvvEEEEvNT_6ParamsE,@function
        .size           _ZN7cutlass13device_kernelINS_4gemm6kernel13GemmUniversalIN4cute5tupleIJiiiiEEENS1_10collective13CollectiveMmaINS1_35MainloopSm100TmaUmmaWarpSpecializedILi4ELi2ELi4ENS5_IJNS4_1CILi1EEESB_SB_EEEEENS5_IJNSA_ILi64EEENSA_ILi256EEENSA_ILi128EEEEEENS_12float_e4m3_tENS5_IJlSB_lEEESI_SJ_NS4_8TiledMMAINS4_8MMA_AtomIJNS4_10MMA_TraitsINS4_19SM100_MMA_F8F6F4_SSEJSI_SI_fSE_SF_NS4_17integral_constantINS4_4UMMA5MajorELSQ_0EEESR_NSO_INSP_7ScaleInELSS_0EEEST_EEEEEENS4_6LayoutISC_NS5_IJNSA_ILi0EEESX_SX_EEEEENS5_IJNS4_10UnderscoreES10_S10_EEEEENS4_13SM90_TMA_LOADENS4_14ComposedLayoutINS4_7SwizzleILi3ELi4ELi3EEENS4_18smem_ptr_flag_bitsILi8EEENSW_INS5_IJNSA_ILi8EEESG_EEENS5_IJSG_SB_EEEEEEEvNS4_8identityES13_S1D_vS1E_EENS_8epilogue10collective18CollectiveEpilogueINS1G_23Sm100TmaWarpSpecializedILi4ELi2ELi32ELb0ELb0EEEJSH_NS5_IJNSW_ISE_SB_EES1L_EEESI_SJ_SI_SJ_NS1G_6fusion15FusionCallbacksIS1K_NS1N_17LinearCombinationISI_fSI_fLNS_15FloatRoundStyleE2EEESH_S1M_JEEENS4_5SM1004TMEM4LOAD26SM100_TMEM_LOAD_16dp32b32xES13_NS14_INS15_ILi2ELi4ELi3EEES18_NSW_INS5_IJS19_SE_EEENS5_IJSE_SB_EEEEEEENS4_39AutoVectorizingCopyWithAssumedAlignmentILi128EEENS4_14SM90_TMA_STOREES21_S23_S23_EEEvvEEEEvNT_6ParamsE,(.L_x_170 - _ZN7cutlass13device_kernelINS_4gemm6kernel13GemmUniversalIN4cute5tupleIJiiiiEEENS1_10collective13CollectiveMmaINS1_35MainloopSm100TmaUmmaWarpSpecializedILi4ELi2ELi4ENS5_IJNS4_1CILi1EEESB_SB_EEEEENS5_IJNSA_ILi64EEENSA_ILi256EEENSA_ILi128EEEEEENS_12float_e4m3_tENS5_IJlSB_lEEESI_SJ_NS4_8TiledMMAINS4_8MMA_AtomIJNS4_10MMA_TraitsINS4_19SM100_MMA_F8F6F4_SSEJSI_SI_fSE_SF_NS4_17integral_constantINS4_4UMMA5MajorELSQ_0EEESR_NSO_INSP_7ScaleInELSS_0EEEST_EEEEEENS4_6LayoutISC_NS5_IJNSA_ILi0EEESX_SX_EEEEENS5_IJNS4_10UnderscoreES10_S10_EEEEENS4_13SM90_TMA_LOADENS4_14ComposedLayoutINS4_7SwizzleILi3ELi4ELi3EEENS4_18smem_ptr_flag_bitsILi8EEENSW_INS5_IJNSA_ILi8EEESG_EEENS5_IJSG_SB_EEEEEEEvNS4_8identityES13_S1D_vS1E_EENS_8epilogue10collective18CollectiveEpilogueINS1G_23Sm100TmaWarpSpecializedILi4ELi2ELi32ELb0ELb0EEEJSH_NS5_IJNSW_ISE_SB_EES1L_EEESI_SJ_SI_SJ_NS1G_6fusion15FusionCallbacksIS1K_NS1N_17LinearCombinationISI_fSI_fLNS_15FloatRoundStyleE2EEESH_S1M_JEEENS4_5SM1004TMEM4LOAD26SM100_TMEM_LOAD_16dp32b32xES13_NS14_INS15_ILi2ELi4ELi3EEES18_NSW_INS5_IJS19_SE_EEENS5_IJSE_SB_EEEEEEENS4_39AutoVectorizingCopyWithAssumedAlignmentILi128EEENS4_14SM90_TMA_STOREES21_S23_S23_EEEvvEEEEvNT_6ParamsE)
        .other          _ZN7cutlass13device_kernelINS_4gemm6kernel13GemmUniversalIN4cute5tupleIJiiiiEEENS1_10collective13CollectiveMmaINS1_35MainloopSm100TmaUmmaWarpSpecializedILi4ELi2ELi4ENS5_IJNS4_1CILi1EEESB_SB_EEEEENS5_IJNSA_ILi64EEENSA_ILi256EEENSA_ILi128EEEEEENS_12float_e4m3_tENS5_IJlSB_lEEESI_SJ_NS4_8TiledMMAINS4_8MMA_AtomIJNS4_10MMA_TraitsINS4_19SM100_MMA_F8F6F4_SSEJSI_SI_fSE_SF_NS4_17integral_constantINS4_4UMMA5MajorELSQ_0EEESR_NSO_INSP_7ScaleInELSS_0EEEST_EEEEEENS4_6LayoutISC_NS5_IJNSA_ILi0EEESX_SX_EEEEENS5_IJNS4_10UnderscoreES10_S10_EEEEENS4_13SM90_TMA_LOADENS4_14ComposedLayoutINS4_7SwizzleILi3ELi4ELi3EEENS4_18smem_ptr_flag_bitsILi8EEENSW_INS5_IJNSA_ILi8EEESG_EEENS5_IJSG_SB_EEEEEEEvNS4_8identityES13_S1D_vS1E_EENS_8epilogue10collective18CollectiveEpilogueINS1G_23Sm100TmaWarpSpecializedILi4ELi2ELi32ELb0ELb0EEEJSH_NS5_IJNSW_ISE_SB_EES1L_EEESI_SJ_SI_SJ_NS1G_6fusion15FusionCallbacksIS1K_NS1N_17LinearCombinationISI_fSI_fLNS_15FloatRoundStyleE2EEESH_S1M_JEEENS4_5SM1004TMEM4LOAD26SM100_TMEM_LOAD_16dp32b32xES13_NS14_INS15_ILi2ELi4ELi3EEES18_NSW_INS5_IJS19_SE_EEENS5_IJSE_SB_EEEEEEENS4_39AutoVectorizingCopyWithAssumedAlignmentILi128EEENS4_14SM90_TMA_STOREES21_S23_S23_EEEvvEEEEvNT_6ParamsE,@"STO_CUDA_ENTRY STV_DEFAULT"
_ZN7cutlass13device_kernelINS_4gemm6kernel13GemmUniversalIN4cute5tupleIJiiiiEEENS1_10collective13CollectiveMmaINS1_35MainloopSm100TmaUmmaWarpSpecializedILi4ELi2ELi4ENS5_IJNS4_1CILi1EEESB_SB_EEEEENS5_IJNSA_ILi64EEENSA_ILi256EEENSA_ILi128EEEEEENS_12float_e4m3_tENS5_IJlSB_lEEESI_SJ_NS4_8TiledMMAINS4_8MMA_AtomIJNS4_10MMA_TraitsINS4_19SM100_MMA_F8F6F4_SSEJSI_SI_fSE_SF_NS4_17integral_constantINS4_4UMMA5MajorELSQ_0EEESR_NSO_INSP_7ScaleInELSS_0EEEST_EEEEEENS4_6LayoutISC_NS5_IJNSA_ILi0EEESX_SX_EEEEENS5_IJNS4_10UnderscoreES10_S10_EEEEENS4_13SM90_TMA_LOADENS4_14ComposedLayoutINS4_7SwizzleILi3ELi4ELi3EEENS4_18smem_ptr_flag_bitsILi8EEENSW_INS5_IJNSA_ILi8EEESG_EEENS5_IJSG_SB_EEEEEEEvNS4_8identityES13_S1D_vS1E_EENS_8epilogue10collective18CollectiveEpilogueINS1G_23Sm100TmaWarpSpecializedILi4ELi2ELi32ELb0ELb0EEEJSH_NS5_IJNSW_ISE_SB_EES1L_EEESI_SJ_SI_SJ_NS1G_6fusion15FusionCallbacksIS1K_NS1N_17LinearCombinationISI_fSI_fLNS_15FloatRoundStyleE2EEESH_S1M_JEEENS4_5SM1004TMEM4LOAD26SM100_TMEM_LOAD_16dp32b32xES13_NS14_INS15_ILi2ELi4ELi3EEES18_NSW_INS5_IJS19_SE_EEENS5_IJSE_SB_EEEEEEENS4_39AutoVectorizingCopyWithAssumedAlignmentILi128EEENS4_14SM90_TMA_STOREES21_S23_S23_EEEvvEEEEvNT_6ParamsE:
[----:B------:R-:W1:Y:S01]  /*0000*/  LDC R1, c[0x0][0x37c] ;  /* 0x0000df00ff017b82 */ /* 0x000e620000000800 */
[----:B------:R-:W2:Y:S01]  /*0010*/  S2R R108, SR_TID.X ;  /* 0x00000000006c7919 */ /* 0x000ea20000002100 */
[----:B------:R-:W3:Y:S01]  /*0020*/  LDCU.64 UR4, c[0x0][0x890] ;  /* 0x00011200ff0477ac */ /* 0x000ee20008000a00 */
[----:B------:R-:W-:Y:S02]  /*0030*/  PRMT R96, RZ, 0x7610, R96 ;  /* 0x00007610ff607816 */ /* 0x000fe40000000060 */
[----:B------:R-:W-:Y:S01]  /*0040*/  ELECT P5, URZ, PT ;  /* 0x0000000000ff782f */ /* 0x000fe200038a0000 */
[----:B------:R-:W4:Y:S01]  /*0050*/  LDCU.64 UR46, c[0x0][0x358] ;  /* 0x00006b00ff2e77ac */ /* 0x000f220008000a00 */
[----:B---3--:R-:W-:-:S04]  /*0060*/  UISETP.NE.U32.AND UP0, UPT, UR4, URZ, UPT ;  /* 0x000000ff0400728c */ /* 0x008fc8000bf05070 */
[----:B------:R-:W-:Y:S01]  /*0070*/  UISETP.NE.AND.EX UP0, UPT, UR5, URZ, UPT, UP0 ;  /* 0x000000ff0500728c */ /* 0x000fe2000bf05300 */
[----:B--2---:R-:W-:-:S05]  /*0080*/  SHF.R.U32.HI R101, RZ, 0x5, R108 ;  /* 0x00000005ff657819 */ /* 0x004fca000001166c */
[----:B------:R-:W2:Y:S02]  /*0090*/  SHFL.IDX PT, R0, R101, RZ, 0x1f ;  /* 0x00001fff65007589 */ /* 0x000ea400000e0000 */
[----:B--2---:R-:W-:Y:S01]  /*00a0*/  R2UR UR8, R0 ;  /* 0x00000000000872ca */ /* 0x004fe200000e0000 */
[----:B-1--4-:R-:W-:-:S14]  /*00b0*/  BRA.U UP0, `(.L_x_0) ;  /* 0x00000001002c7547 */ /* 0x012fdc000b800000 */
[----:B------:R-:W1:Y:S02]  /*00c0*/  LDCU.64 UR6, c[0x0][0x888] ;  /* 0x00011100ff0677ac */ /* 0x000e640008000a00 */
[----:B-1----:R-:W-:-:S04]  /*00d0*/  UISETP.NE.U32.AND UP0, UPT, UR6, URZ, UPT ;  /* 0x000000ff0600728c */ /* 0x002fc8000bf05070 */
[----:B------:R-:W-:-:S09]  /*00e0*/  UISETP.NE.AND.EX UP0, UPT, UR7, URZ, UPT, UP0 ;  /* 0x000000ff0700728c */ /* 0x000fd2000bf05300 */
[----:B------:R-:W-:Y:S05]  /*00f0*/  BRA.U !UP0, `(.L_x_1) ;  /* 0x0000000108107547 */ /* 0x000fea000b800000 */
[----:B------:R-:W1:Y:S02]  /*0100*/  LDC.64 R2, c[0x0][0x888] ;  /* 0x00022200ff027b82 */ /* 0x000e640000000a00 */
[----:B-1----:R1:W5:Y:S01]  /*0110*/  LDG.E R49, desc[UR46][R2.64] ;  /* 0x0000002e02317981 */ /* 0x002362000c1e1900 */
[----:B------:R-:W-:Y:S01]  /*0120*/  HFMA2 R96, -RZ, RZ, 0, 5.9604644775390625e-08 ;  /* 0x00000001ff607431 */ /* 0x000fe200000001ff */
[----:B------:R-:W-:Y:S05]  /*0130*/  BRA `(.L_x_0) ;  /* 0x00000000000c7947 */ /* 0x000fea0003800000 */
.L_x_1:
[----:B------:R-:W1:Y:S01]  /*0140*/  LDCU UR6, c[0x0][0x880] ;  /* 0x00011000ff0677ac */ /* 0x000e620008000800 */
[----:B------:R-:W-:Y:S01]  /*0150*/  HFMA2 R96, -RZ, RZ, 0, 5.9604644775390625e-08 ;  /* 0x00000001ff607431 */ /* 0x000fe200000001ff */
[----:B-1----:R-:W-:-:S07]  /*0160*/  MOV R49, UR6 ;  /* 0x0000000600317c02 */ /* 0x002fce0008000f00 */
.L_x_0:
[----:B------:R-:W2:Y:S02]  /*0170*/  LDCU.64 UR6, c[0x0][0x8b0] ;  /* 0x00011600ff0677ac */ /* 0x000ea40008000a00 */
[----:B--2---:R-:W-:-:S04]  /*0180*/  UISETP.NE.U32.AND UP0, UPT, UR6, URZ, UPT ;  /* 0x000000ff0600728c */ /* 0x004fc8000bf05070 */
[----:B------:R-:W-:-:S09]  /*0190*/  UISETP.NE.AND.EX UP0, UPT, UR7, URZ, UPT, UP0 ;  /* 0x000000ff0700728c */ /* 0x000fd2000bf05300 */
[----:B------:R-:W-:Y:S05]  /*01a0*/  BRA.U UP0, `(.L_x_2) ;  /* 0x0000000100247547 */ /* 0x000fea000b800000 */
[----:B------:R-:W2:Y:S02]  /*01b0*/  LDCU.64 UR6, c[0x0][0x8a8] ;  /* 0x00011500ff0677ac */ /* 0x000ea40008000a00 */
[----:B--2---:R-:W-:-:S04]  /*01c0*/  UISETP.NE.U32.AND UP0, UPT, UR6, URZ, UPT ;  /* 0x000000ff0600728c */ /* 0x004fc8000bf05070 */
[----:B------:R-:W-:-:S09]  /*01d0*/  UISETP.NE.AND.EX UP0, UPT, UR7, URZ, UPT, UP0 ;  /* 0x000000ff0700728c */ /* 0x000fd2000bf05300 */
[----:B------:R-:W-:Y:S05]  /*01e0*/  BRA.U !UP0, `(.L_x_3) ;  /* 0x00000001080c7547 */ /* 0x000fea000b800000 */
[----:B-1----:R-:W1:Y:S02]  /*01f0*/  LDC.64 R2, c[0x0][0x8a8] ;  /* 0x00022a00ff027b82 */ /* 0x002e640000000a00 */
[----:B-1----:R2:W5:Y:S01]  /*0200*/  LDG.E R47, desc[UR46][R2.64] ;  /* 0x0000002e022f7981 */ /* 0x002562000c1e1900 */
[----:B------:R-:W-:Y:S05]  /*0210*/  BRA `(.L_x_2) ;  /* 0x0000000000087947 */ /* 0x000fea0003800000 */
.L_x_3:
[----:B------:R-:W2:Y:S02]  /*0220*/  LDCU UR6, c[0x0][0x8a0] ;  /* 0x00011400ff0677ac */ /* 0x000ea40008000800 */
[----:B--2---:R-:W-:Y:S02]  /*0230*/  MOV R47, UR6 ;  /* 0x00000006002f7c02 */ /* 0x004fe40008000f00 */
.L_x_2:
[----:B------:R-:W-:Y:S01]  /*0240*/  IMAD.U32 R0, RZ, RZ, UR8 ;  /* 0x00000008ff007e24 */ /* 0x000fe2000f8e00ff */
[----:B------:R-:W-:Y:S04]  /*0250*/  BSSY.RECONVERGENT B0, `(.L_x_4) ;  /* 0x000000c000007945 */ /* 0x000fe80003800200 */
[C---:B------:R-:W-:Y:S02]  /*0260*/  ISETP.NE.OR P1, PT, R0.reuse, 0x1, !P5 ;  /* 0x000000010000780c */ /* 0x040fe40006f25670 */
[----:B------:R-:W-:-:S11]  /*0270*/  ISETP.NE.OR P0, PT, R0, 0x3, !P5 ;  /* 0x000000030000780c */ /* 0x000fd60006f05670 */
[----:B------:R-:W-:Y:S05]  /*0280*/  @P1 BRA `(.L_x_5) ;  /* 0x0000000000201947 */ /* 0x000fea0003800000 */
[----:B------:R-:W3:Y:S02]  /*0290*/  LDCU.64 UR6, c[0x0][0x348] ;  /* 0x00006900ff0677ac */ /* 0x000ee40008000a00 */
[----:B---3--:R-:W-:Y:S02]  /*02a0*/  UIADD3 UR10, UP1, UPT, UR6, 0x80, URZ ;  /* 0x00000080060a7890 */ /* 0x008fe4000ff3e0ff */
[----:B------:R-:W-:Y:S02]  /*02b0*/  UIADD3 UR6, UP0, UPT, UR6, 0x180, URZ ;  /* 0x0000018006067890 */ /* 0x000fe4000ff1e0ff */
[----:B------:R-:W-:Y:S02]  /*02c0*/  UIADD3.X UR11, UPT, UPT, URZ, UR7, URZ, UP1, !UPT ;  /* 0x00000007ff0b7290 */ /* 0x000fe40008ffe4ff */
[----:B------:R-:W-:-:S07]  /*02d0*/  UIADD3.X UR7, UPT, UPT, URZ, UR7, URZ, UP0, !UPT ;  /* 0x00000007ff077290 */ /* 0x000fce00087fe4ff */
[----:B------:R3:W-:Y:S02]  /*02e0*/  UTMACCTL.PF [UR10] ;  /* 0x000000000a0079b9 */ /* 0x0007e40008040000 */
[----:B------:R3:W-:Y:S02]  /*02f0*/  UTMACCTL.PF [UR6] ;  /* 0x00000000060079b9 */ /* 0x0007e40008040000 */
[----:B---3--:R-:W-:Y:S01]  /*0300*/  NOP ;  /* 0x0000000000007918 */ /* 0x008fe20000000000 */
.L_x_5:
[----:B------:R-:W-:Y:S05]  /*0310*/  BSYNC.RECONVERGENT B0 ;  /* 0x0000000000007941 */ /* 0x000fea0003800200 */
.L_x_4:
[----:B------:R-:W-:Y:S04]  /*0320*/  BSSY.RECONVERGENT B0, `(.L_x_6) ;  /* 0x000000a000007945 */ /* 0x000fe80003800200 */
        /* <DEDUP_REMOVED lines=9> */
.L_x_7:
[----:B------:R-:W-:Y:S05]  /*03c0*/  BSYNC.RECONVERGENT B0 ;  /* 0x0000000000007941 */ /* 0x000fea0003800200 */
.L_x_6:
[----:B------:R-:W3:Y:S01]  /*03d0*/  LDCU.64 UR6, c[0x0][0x888] ;  /* 0x00011100ff0677ac */ /* 0x000ee20008000a00 */
[----:B------:R-:W-:Y:S02]  /*03e0*/  UISETP.EQ.U32.AND UP1, UPT, UR4, URZ, UPT ;  /* 0x000000ff0400728c */ /* 0x000fe4000bf22070 */
[----:B------:R-:W-:Y:S02]  /*03f0*/  UPLOP3.LUT UP2, UPT, UPT, UPT, UPT, 0x80, 0x8 ;  /* 0x000000000008789c */ /* 0x000fe40003f4f070 */
[----:B---3--:R-:W-:-:S04]  /*0400*/  UISETP.NE.U32.AND UP0, UPT, UR6, URZ, UPT ;  /* 0x000000ff0600728c */ /* 0x008fc8000bf05070 */
[----:B------:R-:W-:-:S04]  /*0410*/  UISETP.NE.AND.EX UP0, UPT, UR7, URZ, UPT, UP0 ;  /* 0x000000ff0700728c */ /* 0x000fc8000bf05300 */
[----:B------:R-:W-:-:S04]  /*0420*/  UISETP.EQ.OR.EX UP3, UPT, UR5, URZ, !UP0, UP1 ;  /* 0x000000ff0500728c */ /* 0x000fc8000c762710 */
[----:B------:R-:W-:-:S05]  /*0430*/  UP2UR UR50, UPR, URZ, 0x8 ;  /* 0x00000008ff327883 */ /* 0x000fca0008000000 */
[----:B------:R-:W-:Y:S07]  /*0440*/  BRA.U !UP3, `(.L_x_8) ;  /* 0x000000010b207547 */ /* 0x000fee000b800000 */
[----:B------:R-:W-:Y:S01]  /*0450*/  UISETP.NE.U32.AND UP2, UPT, UR4, URZ, UPT ;  /* 0x000000ff0400728c */ /* 0x000fe2000bf45070 */
[----:B-----5:R-:W-:Y:S01]  /*0460*/  FSETP.NEU.AND P0, PT, R49, RZ, PT ;  /* 0x000000ff3100720b */ /* 0x020fe20003f0d000 */
[----:B------:R-:W-:Y:S02]  /*0470*/  USEL UR4, URZ, 0xffffffff, UP0 ;  /* 0xffffffffff047887 */ /* 0x000fe40008000000 */
[----:B------:R-:W-:-:S10]  /*0480*/  UISETP.NE.AND.EX UP2, UPT, UR5, URZ, UPT, UP2 ;  /* 0x000000ff0500728c */ /* 0x000fd4000bf45320 */
[----:B------:R-:W-:Y:S01]  /*0490*/  VOTEU.ANY UP1, P0 ;  /* 0x0000000000ff7886 */ /* 0x000fe20000020100 */
[----:B------:R-:W-:-:S04]  /*04a0*/  @!UP2 USEL UR4, URZ, 0xffffffff, UP1 ;  /* 0xffffffffff04a887 */ /* 0x000fc80008800000 */
[----:B------:R-:W-:-:S04]  /*04b0*/  ULOP3.LUT UR4, UR4, 0x1, URZ, 0xc0, !UPT ;  /* 0x0000000104047892 */ /* 0x000fc8000f8ec0ff */
[----:B------:R-:W-:-:S11]  /*04c0*/  UISETP.NE.U32.AND UP2, UPT, UR4, 0x1, UPT ;  /* 0x000000010400788c */ /* 0x000fd6000bf45070 */
.L_x_8:
[----:B-12---:R-:W1:Y:S01]  /*04d0*/  SHFL.IDX PT, R2, R101, RZ, 0x1f ;  /* 0x00001fff65027589 */ /* 0x006e6200000e0000 */
[----:B------:R-:W-:-:S04]  /*04e0*/  UISETP.NE.AND UP1, UPT, UR8, 0x2, UPT ;  /* 0x000000020800788c */ /* 0x000fc8000bf25270 */
[----:B------:R-:W-:Y:S01]  /*04f0*/  USEL UR6, URZ, 0x1, UP1 ;  /* 0x00000001ff067887 */ /* 0x000fe20008800000 */
[----:B-1----:R-:W-:-:S13]  /*0500*/  ISETP.NE.AND P0, PT, R2, RZ, PT ;  /* 0x000000ff0200720c */ /* 0x002fda0003f05270 */
[----:B------:R-:W-:Y:S05]  /*0510*/  @P0 BRA `(.L_x_9) ;  /* 0x0000000000480947 */ /* 0x000fea0003800000 */
[----:B------:R-:W1:Y:S01]  /*0520*/  S2UR UR5, SR_CgaCtaId ;  /* 0x00000000000579c3 */ /* 0x000e620000008800 */
[----:B------:R-:W-:Y:S01]  /*0530*/  UMOV UR7, 0x400 ;  /* 0x0000040000077882 */ /* 0x000fe20000000000 */
[----:B------:R-:W-:Y:S01]  /*0540*/  UMOV UR4, 0x1 ;  /* 0x0000000100047882 */ /* 0x000fe20000000000 */
[----:B------:R-:W-:Y:S01]  /*0550*/  ELECT P0, URZ, PT ;  /* 0x0000000000ff782f */ /* 0x000fe20003800000 */
[----:B------:R-:W-:-:S04]  /*0560*/  UIADD3 UR10, UPT, UPT, -UR4, 0x100000, URZ ;  /* 0x00100000040a7890 */ /* 0x000fc8000fffe1ff */
[----:B------:R-:W-:Y:S02]  /*0570*/  USHF.L.U32 UR11, UR10, 0xb, URZ ;  /* 0x0000000b0a0b7899 */ /* 0x000fe400080006ff */
[----:B------:R-:W-:Y:S02]  /*0580*/  USHF.L.U32 UR10, UR10, 0x1, URZ ;  /* 0x000000010a0a7899 */ /* 0x000fe400080006ff */
[----:B-1----:R-:W-:Y:S01]  /*0590*/  ULEA UR5, UR5, UR7, 0x18 ;  /* 0x0000000705057291 */ /* 0x002fe2000f8ec0ff */
[----:B------:R-:W1:Y:S11]  /*05a0*/  FENCE.VIEW.ASYNC.S ;  /* 0x00000000000073c6 */ /* 0x000e760000000000 */
[----:B-1----:R1:W2:Y:S01]  /*05b0*/  SYNCS.EXCH.64 URZ, [UR5], UR10 ;  /* 0x0000000a05ff75b2 */ /* 0x0022a20008000100 */
[----:B------:R1:W3:Y:S01]  /*05c0*/  SYNCS.EXCH.64 URZ, [UR5+0x20], UR10 ;  /* 0x0000200a05ff75b2 */ /* 0x0002e20008000100 */
[----:B------:R1:W4:Y:S01]  /*05d0*/  SYNCS.EXCH.64 URZ, [UR5+0x8], UR10 ;  /* 0x0000080a05ff75b2 */ /* 0x0003220008000100 */
[----:B------:R1:W1:Y:S01]  /*05e0*/  SYNCS.EXCH.64 URZ, [UR5+0x28], UR10 ;  /* 0x0000280a05ff75b2 */ /* 0x0002620008000100 */
[----:B------:R1:W1:Y:S01]  /*05f0*/  SYNCS.EXCH.64 URZ, [UR5+0x10], UR10 ;  /* 0x0000100a05ff75b2 */ /* 0x0002620008000100 */
[----:B------:R1:W1:Y:S01]  /*0600*/  SYNCS.EXCH.64 URZ, [UR5+0x30], UR10 ;  /* 0x0000300a05ff75b2 */ /* 0x0002620008000100 */
[----:B------:R1:W1:Y:S01]  /*0610*/  SYNCS.EXCH.64 URZ, [UR5+0x18], UR10 ;  /* 0x0000180a05ff75b2 */ /* 0x0002620008000100 */
[----:B------:R1:W1:Y:S01]  /*0620*/  SYNCS.EXCH.64 URZ, [UR5+0x38], UR10 ;  /* 0x0000380a05ff75b2 */ /* 0x0002620008000100 */
[----:B------:R-:W-:Y:S01]  /*0630*/  NOP ;  /* 0x0000000000007918 */ /* 0x000fe20000000000 */
.L_x_9:
[----:B------:R-:W2:Y:S01]  /*0640*/  SHFL.IDX PT, R2, R101, RZ, 0x1f ;  /* 0x00001fff65027589 */ /* 0x000ea200000e0000 */
[----:B------:R-:W-:Y:S01]  /*0650*/  NOP ;  /* 0x0000000000007918 */ /* 0x000fe20000000000 */
[----:B--2---:R-:W-:-:S13]  /*0660*/  ISETP.NE.AND P0, PT, R2, 0x1, PT ;  /* 0x000000010200780c */ /* 0x004fda0003f05270 */
[----:B------:R-:W-:Y:S05]  /*0670*/  @P0 BRA `(.L_x_10) ;  /* 0x0000000000580947 */ /* 0x000fea0003800000 */
[----:B------:R-:W2:Y:S01]  /*0680*/  S2UR UR7, SR_CgaCtaId ;  /* 0x00000000000779c3 */ /* 0x000ea20000008800 */
[----:B------:R-:W-:Y:S01]  /*0690*/  UMOV UR9, 0x400 ;  /* 0x0000040000097882 */ /* 0x000fe20000000000 */
[----:B-1----:R-:W-:Y:S01]  /*06a0*/  UMOV UR5, 0x20 ;  /* 0x0000002000057882 */ /* 0x002fe20000000000 */
[----:B------:R-:W-:Y:S01]  /*06b0*/  UMOV UR4, 0x80 ;  /* 0x0000008000047882 */ /* 0x000fe20000000000 */
[----:B------:R-:W-:-:S04]  /*06c0*/  UIADD3 UR10, UPT, UPT, -UR5, 0x100000, URZ ;  /* 0x00100000050a7890 */ /* 0x000fc8000fffe1ff */
[----:B------:R-:W-:Y:S02]  /*06d0*/  USHF.L.U32 UR11, UR10, 0xb, URZ ;  /* 0x0000000b0a0b7899 */ /* 0x000fe400080006ff */
[----:B------:R-:W-:Y:S02]  /*06e0*/  USHF.L.U32 UR10, UR10, 0x1, URZ ;  /* 0x000000010a0a7899 */ /* 0x000fe400080006ff */
[----:B------:R-:W-:-:S04]  /*06f0*/  UIADD3 UR4, UPT, UPT, -UR4, 0x100000, URZ ;  /* 0x0010000004047890 */ /* 0x000fc8000fffe1ff */
[----:B------:R-:W-:Y:S02]  /*0700*/  USHF.L.U32 UR5, UR4, 0xb, URZ ;  /* 0x0000000b04057899 */ /* 0x000fe400080006ff */
[----:B------:R-:W-:Y:S01]  /*0710*/  USHF.L.U32 UR4, UR4, 0x1, URZ ;  /* 0x0000000104047899 */ /* 0x000fe200080006ff */
[----:B------:R-:W-:Y:S01]  /*0720*/  ELECT P0, URZ, PT ;  /* 0x0000000000ff782f */ /* 0x000fe20003800000 */
[----:B--2---:R-:W-:Y:S01]  /*0730*/  ULEA UR7, UR7, UR9, 0x18 ;  /* 0x0000000907077291 */ /* 0x004fe2000f8ec0ff */
[----:B------:R-:W1:Y:S11]  /*0740*/  FENCE.VIEW.ASYNC.S ;  /* 0x00000000000073c6 */ /* 0x000e760000000000 */
[----:B-1----:R2:W1:Y:S01]  /*0750*/  SYNCS.EXCH.64 URZ, [UR7+0x40], UR10 ;  /* 0x0000400a07ff75b2 */ /* 0x0024620008000100 */
[----:B------:R2:W1:Y:S01]  /*0760*/  SYNCS.EXCH.64 URZ, [UR7+0x60], UR4 ;  /* 0x0000600407ff75b2 */ /* 0x0004620008000100 */
[----:B------:R2:W1:Y:S01]  /*0770*/  SYNCS.EXCH.64 URZ, [UR7+0x48], UR10 ;  /* 0x0000480a07ff75b2 */ /* 0x0004620008000100 */
[----:B------:R2:W1:Y:S01]  /*0780*/  SYNCS.EXCH.64 URZ, [UR7+0x68], UR4 ;  /* 0x0000680407ff75b2 */ /* 0x0004620008000100 */
[----:B------:R2:W1:Y:S01]  /*0790*/  SYNCS.EXCH.64 URZ, [UR7+0x50], UR10 ;  /* 0x0000500a07ff75b2 */ /* 0x0004620008000100 */
[----:B------:R2:W1:Y:S01]  /*07a0*/  SYNCS.EXCH.64 URZ, [UR7+0x70], UR4 ;  /* 0x0000700407ff75b2 */ /* 0x0004620008000100 */
[----:B------:R2:W1:Y:S01]  /*07b0*/  SYNCS.EXCH.64 URZ, [UR7+0x58], UR10 ;  /* 0x0000580a07ff75b2 */ /* 0x0004620008000100 */
[----:B------:R2:W1:Y:S02]  /*07c0*/  SYNCS.EXCH.64 URZ, [UR7+0x78], UR4 ;  /* 0x0000780407ff75b2 */ /* 0x0004640008000100 */
[----:B--2---:R-:W-:Y:S01]  /*07d0*/  NOP ;  /* 0x0000000000007918 */ /* 0x004fe20000000000 */
.L_x_10:
[----:B------:R-:W2:Y:S01]  /*07e0*/  SHFL.IDX PT, R2, R101, RZ, 0x1f ;  /* 0x00001fff65027589 */ /* 0x000ea200000e0000 */
[----:B------:R-:W-:Y:S01]  /*07f0*/  NOP ;  /* 0x0000000000007918 */ /* 0x000fe20000000000 */
[----:B--2---:R-:W-:-:S13]  /*0800*/  ISETP.NE.AND P0, PT, R2, 0x3, PT ;  /* 0x000000030200780c */ /* 0x004fda0003f05270 */
[----:B------:R-:W-:Y:S05]  /*0810*/  @P0 BRA `(.L_x_11) ;  /* 0x0000000000300947 */ /* 0x000fea0003800000 */
[----:B-1----:R-:W1:Y:S01]  /*0820*/  S2UR UR5, SR_CgaCtaId ;  /* 0x00000000000579c3 */ /* 0x002e620000008800 */
        /* <DEDUP_REMOVED lines=8> */
[----:B-1----:R2:W1:Y:S01]  /*08b0*/  SYNCS.EXCH.64 URZ, [UR5+0x80], UR10 ;  /* 0x0000800a05ff75b2 */ /* 0x0024620008000100 */
[----:B------:R2:W1:Y:S02]  /*08c0*/  SYNCS.EXCH.64 URZ, [UR5+0x88], UR10 ;  /* 0x0000880a05ff75b2 */ /* 0x0004640008000100 */
[----:B--2---:R-:W-:Y:S01]  /*08d0*/  NOP ;  /* 0x0000000000007918 */ /* 0x004fe20000000000 */
.L_x_11:
[----:B------:R-:W2:Y:S01]  /*08e0*/  SHFL.IDX PT, R2, R101, RZ, 0x1f ;  /* 0x00001fff65027589 */ /* 0x000ea200000e0000 */
[----:B------:R-:W-:Y:S01]  /*08f0*/  NOP ;  /* 0x0000000000007918 */ /* 0x000fe20000000000 */
[----:B--2---:R-:W-:-:S13]  /*0900*/  ISETP.NE.AND P0, PT, R2, 0x4, PT ;  /* 0x000000040200780c */ /* 0x004fda0003f05270 */
[----:B------:R-:W-:Y:S05]  /*0910*/  @P0 BRA `(.L_x_12) ;  /* 0x00000000004c0947 */ /* 0x000fea0003800000 */
[----:B-1----:R-:W1:Y:S01]  /*0920*/  S2UR UR5, SR_CgaCtaId ;  /* 0x00000000000579c3 */ /* 0x002e620000008800 */
[----:B------:R-:W-:Y:S01]  /*0930*/  UMOV UR9, 0x100 ;  /* 0x0000010000097882 */ /* 0x000fe20000000000 */
[----:B------:R-:W-:Y:S01]  /*0940*/  UMOV UR7, 0x400 ;  /* 0x0000040000077882 */ /* 0x000fe20000000000 */
[----:B------:R-:W-:Y:S01]  /*0950*/  USEL UR9, UR9, 0xe0, UP2 ;  /* 0x000000e009097887 */ /* 0x000fe20009000000 */
[----:B------:R-:W-:Y:S01]  /*0960*/  UMOV UR4, 0x1 ;  /* 0x0000000100047882 */ /* 0x000fe20000000000 */
[----:B------:R-:W-:Y:S01]  /*0970*/  ELECT P0, URZ, PT ;  /* 0x0000000000ff782f */ /* 0x000fe20003800000 */
[----:B------:R-:W-:-:S04]  /*0980*/  UIADD3 UR10, UPT, UPT, -UR4, 0x100000, URZ ;  /* 0x00100000040a7890 */ /* 0x000fc8000fffe1ff */
[----:B------:R-:W-:Y:S02]  /*0990*/  USHF.L.U32 UR11, UR10, 0xb, URZ ;  /* 0x0000000b0a0b7899 */ /* 0x000fe400080006ff */
[----:B------:R-:W-:Y:S02]  /*09a0*/  USHF.L.U32 UR10, UR10, 0x1, URZ ;  /* 0x000000010a0a7899 */ /* 0x000fe400080006ff */
[----:B------:R-:W-:-:S04]  /*09b0*/  UIADD3 UR12, UPT, UPT, -UR9, 0x100000, URZ ;  /* 0x00100000090c7890 */ /* 0x000fc8000fffe1ff */
[----:B------:R-:W-:Y:S02]  /*09c0*/  USHF.L.U32 UR13, UR12, 0xb, URZ ;  /* 0x0000000b0c0d7899 */ /* 0x000fe400080006ff */
[----:B------:R-:W-:Y:S02]  /*09d0*/  USHF.L.U32 UR12, UR12, 0x1, URZ ;  /* 0x000000010c0c7899 */ /* 0x000fe400080006ff */
[----:B-1----:R-:W-:Y:S01]  /*09e0*/  ULEA UR5, UR5, UR7, 0x18 ;  /* 0x0000000705057291 */ /* 0x002fe2000f8ec0ff */
[----:B------:R-:W1:Y:S11]  /*09f0*/  FENCE.VIEW.ASYNC.S ;  /* 0x00000000000073c6 */ /* 0x000e760000000000 */
[----:B-1----:R2:W1:Y:S01]  /*0a00*/  SYNCS.EXCH.64 URZ, [UR5+0x90], UR10 ;  /* 0x0000900a05ff75b2 */ /* 0x0024620008000100 */
[----:B------:R2:W1:Y:S01]  /*0a10*/  SYNCS.EXCH.64 URZ, [UR5+0xa0], UR12 ;  /* 0x0000a00c05ff75b2 */ /* 0x0004620008000100 */
[----:B------:R2:W1:Y:S01]  /*0a20*/  SYNCS.EXCH.64 URZ, [UR5+0x98], UR10 ;  /* 0x0000980a05ff75b2 */ /* 0x0004620008000100 */
[----:B------:R2:W1:Y:S02]  /*0a30*/  SYNCS.EXCH.64 URZ, [UR5+0xa8], UR12 ;  /* 0x0000a80c05ff75b2 */ /* 0x0004640008000100 */
[----:B--2---:R-:W-:Y:S01]  /*0a40*/  NOP ;  /* 0x0000000000007918 */ /* 0x004fe20000000000 */
.L_x_12:
        /* <DEDUP_REMOVED lines=26> */
.L_x_13:
        /* <DEDUP_REMOVED lines=18> */
.L_x_14:
[----:B-1----:R-:W1:Y:S01]  /*0d10*/  S2UR UR5, SR_CTAID.X ;  /* 0x00000000000579c3 */ /* 0x002e620000002500 */
[----:B------:R-:W-:-:S05]  /*0d20*/  CS2R.32 R95, SR_CgaSize ;  /* 0x00000000005f7805 */ /* 0x000fca0000008a00 */
[----:B------:R-:W-:-:S05]  /*0d30*/  IMAD R95, R95, -0xa0, RZ ;  /* 0xffffff605f5f7824 */ /* 0x000fca00078e02ff */
[----:B------:R-:W-:-:S14]  /*0d40*/  R2UR UR9, R95 ;  /* 0x000000005f0972ca */ /* 0x000fdc00000e0000 */
[----:B------:R-:W2:Y:S01]  /*0d50*/  LDCU UR9, c[0x0][UR9+0x2b0] ;  /* 0x00005600090977ac */ /* 0x000ea20008000800 */
[----:B------:R-:W-:Y:S01]  /*0d60*/  NOP ;  /* 0x0000000000007918 */ /* 0x000fe20000000000 */
[----:B------:R-:W-:-:S05]  /*0d70*/  CS2R.32 R95, SR_CgaSize ;  /* 0x00000000005f7805 */ /* 0x000fca0000008a00 */
[----:B------:R-:W-:-:S05]  /*0d80*/  IMAD R95, R95, -0xa0, RZ ;  /* 0xffffff605f5f7824 */ /* 0x000fca00078e02ff */
[----:B------:R-:W-:-:S14]  /*0d90*/  R2UR UR7, R95 ;  /* 0x000000005f0772ca */ /* 0x000fdc00000e0000 */
[----:B------:R-:W3:Y:S01]  /*0da0*/  LDCU UR7, c[0x0][UR7+0x2b4] ;  /* 0x00005680070777ac */ /* 0x000ee20008000800 */
[----:B------:R-:W4:Y:S08]  /*0db0*/  S2UR UR4, SR_CTAID.Y ;  /* 0x00000000000479c3 */ /* 0x000f300000002600 */
[----:B------:R-:W3:Y:S01]  /*0dc0*/  LDC R10, c[0x0][0xb24] ;  /* 0x0002c900ff0a7b82 */ /* 0x000ee20000000800 */
[----:B-1----:R-:W-:-:S02]  /*0dd0*/  I2FP.F32.U32 R95, UR5 ;  /* 0x00000005005f7c45 */ /* 0x002fc40008201000 */
[----:B------:R-:W-:-:S05]  /*0de0*/  CS2R.32 R3, SR_CgaSize ;  /* 0x0000000000037805 */ /* 0x000fca0000008a00 */
[----:B------:R-:W-:-:S06]  /*0df0*/  IMAD R3, R3, -0xa0, RZ ;  /* 0xffffff6003037824 */ /* 0x000fcc00078e02ff */
[----:B------:R-:W1:Y:S01]  /*0e00*/  LDC R3, c[0x0][R3+0x2a0] ;  /* 0x0000a80003037b82 */ /* 0x000e620000000800 */
[----:B------:R-:W-:Y:S01]  /*0e10*/  MOV R15, UR5 ;  /* 0x00000005000f7c02 */ /* 0x000fe20008000f00 */
[----:B--2---:R-:W-:Y:S01]  /*0e20*/  FMUL R95, R95, UR9 ;  /* 0x000000095f5f7c20 */ /* 0x004fe20008400000 */
[----:B----4-:R-:W-:Y:S02]  /*0e30*/  I2FP.F32.U32 R94, UR4 ;  /* 0x00000004005e7c45 */ /* 0x010fe40008201000 */
[----:B------:R-:W-:-:S05]  /*0e40*/  CS2R.32 R2, SR_CgaSize ;  /* 0x0000000000027805 */ /* 0x000fca0000008a00 */
[----:B------:R-:W-:-:S06]  /*0e50*/  IMAD R2, R2, -0xa0, RZ ;  /* 0xffffff6002027824 */ /* 0x000fcc00078e02ff */
[----:B------:R-:W2:Y:S01]  /*0e60*/  LDC R2, c[0x0][R2+0x2a4] ;  /* 0x0000a90002027b82 */ /* 0x000ea20000000800 */
[----:B------:R-:W-:Y:S01]  /*0e70*/  MOV R14, UR4 ;  /* 0x00000004000e7c02 */ /* 0x000fe20008000f00 */
[----:B------:R-:W4:Y:S01]  /*0e80*/  F2I.U32.TRUNC.NTZ R95, R95 ;  /* 0x0000005f005f7305 */ /* 0x000f22000020f000 */
[----:B---3--:R-:W-:-:S05]  /*0e90*/  FMUL R94, R94, UR7 ;  /* 0x000000075e5e7c20 */ /* 0x008fca0008400000 */
[----:B------:R-:W-:Y:S01]  /*0ea0*/  BAR.SYNC.DEFER_BLOCKING 0x0 ;  /* 0x0000000000007b1d */ /* 0x000fe20000010000 */
[----:B------:R-:W-:-:S05]  /*0eb0*/  ISETP.GE.AND P0, PT, R10, 0x1, PT ;  /* 0x000000010a00780c */ /* 0x000fca0003f06270 */
[----:B------:R-:W3:Y:S02]  /*0ec0*/  F2I.U32.TRUNC.NTZ R94, R94 ;  /* 0x0000005e005e7305 */ /* 0x000ee4000020f000 */
[----:B------:R-:W2:Y:S01]  /*0ed0*/  S2UR UR36, SR_CTAID.Z ;  /* 0x00000000002479c3 */ /* 0x000ea20000002700 */
[----:B----4-:R-:W-:-:S05]  /*0ee0*/  IADD3 R95, PT, PT, -R95, RZ, RZ ;  /* 0x000000ff5f5f7210 */ /* 0x010fca0007ffe1ff */
[----:B-1----:R-:W-:Y:S01]  /*0ef0*/  IMAD R95, R3, R95, UR5 ;  /* 0x00000005035f7e24 */ /* 0x002fe2000f8e025f */
[----:B---3--:R-:W-:-:S05]  /*0f00*/  IADD3 R94, PT, PT, -R94, RZ, RZ ;  /* 0x000000ff5e5e7210 */ /* 0x008fca0007ffe1ff */
[----:B--2---:R-:W-:Y:S01]  /*0f10*/  IMAD R94, R2, R94, UR4 ;  /* 0x00000004025e7e24 */ /* 0x004fe2000f8e025e */
[----:B------:R-:W-:Y:S06]  /*0f20*/  @!P0 BRA `(.L_x_15) ;  /* 0x0000000000b88947 */ /* 0x000fec0003800000 */
[----:B------:R-:W1:Y:S01]  /*0f30*/  LDC.64 R4, c[0x0][0xb18] ;  /* 0x0002c600ff047b82 */ /* 0x000e620000000a00 */
[----:B------:R-:W-:-:S07]  /*0f40*/  ISETP.NE.AND P0, PT, R10, 0x1, PT ;  /* 0x000000010a00780c */ /* 0x000fce0003f05270 */
[----:B------:R-:W2:Y:S08]  /*0f50*/  LDC R9, c[0x0][0xb0c] ;  /* 0x0002c300ff097b82 */ /* 0x000eb00000000800 */
[----:B------:R-:W3:Y:S08]  /*0f60*/  LDC R12, c[0x0][0x370] ;  /* 0x0000dc00ff0c7b82 */ /* 0x000ef00000000800 */
[----:B------:R-:W4:Y:S01]  /*0f70*/  LDC R11, c[0x0][0x374] ;  /* 0x0000dd00ff0b7b82 */ /* 0x000f220000000800 */
[----:B-1----:R-:W-:-:S07]  /*0f80*/  ISETP.NE.AND P1, PT, R4, 0x1, PT ;  /* 0x000000010400780c */ /* 0x002fce0003f25270 */
[----:B------:R-:W3:Y:S01]  /*0f90*/  LDC.64 R6, c[0x0][0xb10] ;  /* 0x0002c400ff067b82 */ /* 0x000ee20000000a00 */
[----:B--2---:R-:W-:-:S07]  /*0fa0*/  ISETP.NE.AND P2, PT, R9, 0x1, PT ;  /* 0x000000010900780c */ /* 0x004fce0003f45270 */
[----:B------:R-:W1:Y:S08]  /*0fb0*/  LDC R8, c[0x0][0xb20] ;  /* 0x0002c800ff087b82 */ /* 0x000e700000000800 */
[----:B------:R-:W2:Y:S01]  /*0fc0*/  LDC.64 R2, c[0x0][0xb28] ;  /* 0x0002ca00ff027b82 */ /* 0x000ea20000000a00 */
[----:B----4-:R-:W-:-:S04]  /*0fd0*/  IMAD.HI.U32 R13, R11, R5, RZ ;  /* 0x000000050b0d7227 */ /* 0x010fc800078e00ff */
[----:B------:R-:W-:-:S04]  /*0fe0*/  IMAD.HI.U32 R5, R14, R5, RZ ;  /* 0x000000050e057227 */ /* 0x000fc800078e00ff */
[----:B---3--:R-:W-:-:S05]  /*0ff0*/  IMAD.HI.U32 R16, R12, R6, RZ ;  /* 0x000000060c107227 */ /* 0x008fca00078e00ff */
[-C--:B------:R-:W-:Y:S01]  /*1000*/  @P2 SHF.R.U32.HI R12, RZ, R7.reuse, R16 ;  /* 0x00000007ff0c2219 */ /* 0x080fe20000011610 */
[----:B------:R-:W-:Y:S01]  /*1010*/  IMAD.HI.U32 R16, R15, R6, RZ ;  /* 0x000000060f107227 */ /* 0x000fe200078e00ff */
[-C--:B-1----:R-:W-:Y:S02]  /*1020*/  @P1 SHF.R.U32.HI R11, RZ, R8.reuse, R13 ;  /* 0x00000008ff0b1219 */ /* 0x082fe4000001160d */
[----:B------:R-:W-:Y:S02]  /*1030*/  SHF.R.U32.HI R5, RZ, R8, R5 ;  /* 0x00000008ff057219 */ /* 0x000fe40000011605 */
[----:B------:R-:W-:Y:S02]  /*1040*/  SHF.R.U32.HI R16, RZ, R7, R16 ;  /* 0x00000007ff107219 */ /* 0x000fe40000011610 */
[----:B------:R-:W-:Y:S01]  /*1050*/  SEL R5, R14, R5, !P1 ;  /* 0x000000050e057207 */ /* 0x000fe20004800000 */
[----:B--2---:R-:W-:Y:S01]  /*1060*/  IMAD.HI.U32 R13, R11, R2, RZ ;  /* 0x000000020b0d7227 */ /* 0x004fe200078e00ff */
[----:B------:R-:W-:-:S03]  /*1070*/  SEL R16, R15, R16, !P2 ;  /* 0x000000100f107207 */ /* 0x000fc60005000000 */
[----:B------:R-:W-:Y:S01]  /*1080*/  IMAD.HI.U32 R6, R12, R2, RZ ;  /* 0x000000020c067227 */ /* 0x000fe200078e00ff */
[----:B------:R-:W-:-:S04]  /*1090*/  @P0 SHF.R.U32.HI R11, RZ, R3, R13 ;  /* 0x00000003ff0b0219 */ /* 0x000fc8000001160d */
[----:B------:R-:W-:Y:S01]  /*10a0*/  @P0 SHF.R.U32.HI R12, RZ, R3, R6 ;  /* 0x00000003ff0c0219 */ /* 0x000fe20000011606 */
[----:B------:R-:W-:-:S04]  /*10b0*/  IMAD R11, R11, R10, RZ ;  /* 0x0000000a0b0b7224 */ /* 0x000fc800078e02ff */
[----:B------:R-:W-:Y:S01]  /*10c0*/  IMAD R6, R12, R10, RZ ;  /* 0x0000000a0c067224 */ /* 0x000fe200078e02ff */
[----:B------:R-:W-:-:S04]  /*10d0*/  ISETP.GE.AND P1, PT, R5, R11, PT ;  /* 0x0000000b0500720c */ /* 0x000fc80003f26270 */
[----:B------:R-:W-:Y:S01]  /*10e0*/  ISETP.GE.OR P1, PT, R16, R6, P1 ;  /* 0x000000061000720c */ /* 0x000fe20000f26670 */
[----:B------:R-:W-:-:S05]  /*10f0*/  IMAD.HI.U32 R6, R5, R2, RZ ;  /* 0x0000000205067227 */ /* 0x000fca00078e00ff */
[----:B------:R-:W-:-:S04]  /*1100*/  SHF.R.U32.HI R6, RZ, R3, R6 ;  /* 0x00000003ff067219 */ /* 0x000fc80000011606 */
[----:B------:R-:W-:-:S03]  /*1110*/  SEL R6, R5, R6, !P0 ;  /* 0x0000000605067207 */ /* 0x000fc60004000000 */
[----:B------:R-:W-:Y:S01]  /*1120*/  @!P1 IMAD.HI.U32 R7, R16, R2, RZ ;  /* 0x0000000210079227 */ /* 0x000fe200078e00ff */
[----:B------:R-:W-:-:S04]  /*1130*/  IADD3 R2, PT, PT, -R6, RZ, RZ ;  /* 0x000000ff06027210 */ /* 0x000fc80007ffe1ff */
[----:B------:R-:W-:Y:S01]  /*1140*/  @!P1 SHF.R.U32.HI R3, RZ, R3, R7 ;  /* 0x00000003ff039219 */ /* 0x000fe20000011607 */
[----:B------:R-:W-:Y:S01]  /*1150*/  IMAD R2, R10, R2, R5 ;  /* 0x000000020a027224 */ /* 0x000fe200078e0205 */
[----:B------:R-:W-:Y:S02]  /*1160*/  IADD3 R7, PT, PT, -R5, RZ, RZ ;  /* 0x000000ff05077210 */ /* 0x000fe40007ffe1ff */
[----:B------:R-:W-:-:S03]  /*1170*/  @!P1 SEL R3, R16, R3, !P0 ;  /* 0x0000000310039207 */ /* 0x000fc60004000000 */
[----:B------:R-:W-:Y:S02]  /*1180*/  IMAD R7, R4, R7, R14 ;  /* 0x0000000704077224 */ /* 0x000fe400078e020e */
[--C-:B------:R-:W-:Y:S02]  /*1190*/  @!P1 IMAD.IADD R6, R6, 0x1, -R3.reuse ;  /* 0x0000000106069824 */ /* 0x100fe400078e0a03 */
[----:B------:R-:W-:Y:S01]  /*11a0*/  @!P1 IMAD R3, R2, R12, R3 ;  /* 0x0000000c02039224 */ /* 0x000fe200078e0203 */
[----:B------:R-:W-:Y:S01]  /*11b0*/  IADD3 R2, PT, PT, -R16, RZ, RZ ;  /* 0x000000ff10027210 */ /* 0x000fe20007ffe1ff */
[----:B------:R-:W-:Y:S02]  /*11c0*/  @!P1 IMAD R5, R6, R10, R16 ;  /* 0x0000000a06059224 */ /* 0x000fe400078e0210 */
[----:B------:R-:W-:Y:S02]  /*11d0*/  @!P1 IMAD.MOV.U32 R16, RZ, RZ, R3 ;  /* 0x000000ffff109224 */ /* 0x000fe400078e0003 */
[----:B------:R-:W-:-:S02]  /*11e0*/  IMAD R2, R9, R2, R15 ;  /* 0x0000000209027224 */ /* 0x000fc400078e020f */
[----:B------:R-:W-:Y:S02]  /*11f0*/  IMAD R14, R5, R4, R7 ;  /* 0x00000004050e7224 */ /* 0x000fe400078e0207 */
[----:B------:R-:W-:Y:S02]  /*1200*/  IMAD R15, R16, R9, R2 ;  /* 0x00000009100f7224 */ /* 0x000fe400078e0202 */
.L_x_15:
[----:B------:R-:W1:Y:S01]  /*1210*/  LDCU UR4, c[0x0][0xb30] ;  /* 0x00016600ff0477ac */ /* 0x000e620008000800 */
[----:B------:R-:W2:Y:S08]  /*1220*/  S2UR UR37, SR_CgaCtaId ;  /* 0x00000000002579c3 */ /* 0x000eb00000008800 */
[----:B------:R-:W3:Y:S01]  /*1230*/  LDC R40, c[0x0][0xb24] ;  /* 0x0002c900ff287b82 */ /* 0x000ee20000000800 */
[----:B-1----:R-:W-:-:S09]  /*1240*/  UISETP.NE.AND UP1, UPT, UR4, 0x1, UPT ;  /* 0x000000010400788c */ /* 0x002fd2000bf25270 */
[----:B--2---:R-:W-:Y:S05]  /*1250*/  BRA.U UP1, `(.L_x_16) ;  /* 0x0000000101407547 */ /* 0x004fea000b800000 */
[----:B------:R-:W1:Y:S08]  /*1260*/  LDC.64 R4, c[0x0][0xb10] ;  /* 0x0002c400ff047b82 */ /* 0x000e700000000a00 */
[----:B------:R-:W2:Y:S08]  /*1270*/  LDC.64 R2, c[0x0][0xb18] ;  /* 0x0002c600ff027b82 */ /* 0x000eb00000000a00 */
[----:B------:R-:W4:Y:S08]  /*1280*/  LDC R6, c[0x0][0xb20] ;  /* 0x0002c800ff067b82 */ /* 0x000f300000000800 */
[----:B------:R-:W3:Y:S01]  /*1290*/  LDC R7, c[0x0][0xb0c] ;  /* 0x0002c300ff077b82 */ /* 0x000ee20000000800 */
[----:B-1----:R-:W-:-:S05]  /*12a0*/  IMAD.HI.U32 R4, R15, R4, RZ ;  /* 0x000000040f047227 */ /* 0x002fca00078e00ff */
[----:B------:R-:W-:Y:S01]  /*12b0*/  SHF.R.U32.HI R4, RZ, R5, R4 ;  /* 0x00000005ff047219 */ /* 0x000fe20000011604 */
[----:B--2---:R-:W-:Y:S01]  /*12c0*/  IMAD.HI.U32 R3, R14, R3, RZ ;  /* 0x000000030e037227 */ /* 0x004fe200078e00ff */
[----:B------:R-:W-:-:S04]  /*12d0*/  ISETP.NE.AND P0, PT, R2, 0x1, PT ;  /* 0x000000010200780c */ /* 0x000fc80003f05270 */
[----:B----4-:R-:W-:-:S04]  /*12e0*/  SHF.R.U32.HI R3, RZ, R6, R3 ;  /* 0x00000006ff037219 */ /* 0x010fc80000011603 */
[----:B------:R-:W-:Y:S02]  /*12f0*/  SEL R3, R14, R3, !P0 ;  /* 0x000000030e037207 */ /* 0x000fe40004000000 */
[----:B---3--:R-:W-:-:S04]  /*1300*/  ISETP.NE.AND P1, PT, R7, 0x1, PT ;  /* 0x000000010700780c */ /* 0x008fc80003f25270 */
[----:B------:R-:W-:-:S05]  /*1310*/  SEL R4, R15, R4, !P1 ;  /* 0x000000040f047207 */ /* 0x000fca0004800000 */
[----:B------:R-:W-:Y:S02]  /*1320*/  IMAD.IADD R5, R3, 0x1, -R4 ;  /* 0x0000000103057824 */ /* 0x000fe400078e0a04 */
[----:B------:R-:W-:Y:S02]  /*1330*/  IMAD.IADD R3, R4, 0x1, -R3 ;  /* 0x0000000104037824 */ /* 0x000fe400078e0a03 */
[----:B------:R-:W-:Y:S02]  /*1340*/  IMAD R15, R5, R7, R15 ;  /* 0x00000007050f7224 */ /* 0x000fe400078e020f */
[----:B------:R-:W-:-:S07]  /*1350*/  IMAD R14, R3, R2, R14 ;  /* 0x00000002030e7224 */ /* 0x000fce00078e020e */
.L_x_16:
[----:B------:R-:W-:Y:S01]  /*1360*/  BAR.SYNC.DEFER_BLOCKING 0x0 ;  /* 0x0000000000007b1d */ /* 0x000fe20000010000 */
[----:B------:R-:W-:Y:S01]  /*1370*/  UISETP.NE.AND UP1, UPT, UR8, 0x2, UPT ;  /* 0x000000020800788c */ /* 0x000fe2000bf25270 */
[----:B------:R-:W-:Y:S02]  /*1380*/  ISETP.NE.OR P5, PT, R0, 0x2, !P5 ;  /* 0x000000020000780c */ /* 0x000fe40006fa5670 */
[----:B------:R-:W-:-:S06]  /*1390*/  LOP3.LUT R2, R108, 0x1f, RZ, 0xc0, !PT ;  /* 0x0000001f6c027812 */ /* 0x000fcc00078ec0ff */
[----:B------:R-:W-:Y:S05]  /*13a0*/  BRA.U UP1, `(.L_x_17) ;  /* 0x00000011015c7547 */ /* 0x000fea000b800000 */
[----:B------:R-:W1:Y:S01]  /*13b0*/  LDCU UR13, c[0x0][0x38c] ;  /* 0x00007180ff0d77ac */ /* 0x000e620008000800 */
[----:B------:R-:W2:Y:S01]  /*13c0*/  LDC R8, c[0x0][0x370] ;  /* 0x0000dc00ff087b82 */ /* 0x000ea20000000800 */
[----:B------:R-:W-:Y:S01]  /*13d0*/  PLOP3.LUT P1, PT, PT, PT, UP2, 0x80, 0x8 ;  /* 0x000000000008781c */ /* 0x000fe20003f2f028 */
[----:B------:R-:W-:Y:S01]  /*13e0*/  IMAD.MOV.U32 R17, RZ, RZ, 0x1 ;  /* 0x00000001ff117424 */ /* 0x000fe200078e00ff */
[----:B------:R-:W-:Y:S01]  /*13f0*/  ISETP.EQ.OR P4, PT, R2, RZ, P5 ;  /* 0x000000ff0200720c */ /* 0x000fe20002f82670 */
[----:B------:R-:W-:Y:S01]  /*1400*/  IMAD.MOV.U32 R16, RZ, RZ, RZ ;  /* 0x000000ffff107224 */ /* 0x000fe200078e00ff */
[----:B------:R-:W-:Y:S02]  /*1410*/  PLOP3.LUT P1, PT, P1, PT, PT, 0x8, 0x80 ;  /* 0x000000000080781c */ /* 0x000fe40000f2e170 */
[----:B------:R-:W-:Y:S01]  /*1420*/  CS2R R12, SRZ ;  /* 0x00000000000c7805 */ /* 0x000fe2000001ff00 */
[----:B------:R-:W-:Y:S01]  /*1430*/  IMAD.MOV.U32 R11, RZ, RZ, 0x1 ;  /* 0x00000001ff0b7424 */ /* 0x000fe200078e00ff */
[----:B------:R-:W4:Y:S01]  /*1440*/  LDC R0, c[0x0][0x374] ;  /* 0x0000dd00ff007b82 */ /* 0x000f220000000800 */
[----:B------:R-:W2:Y:S01]  /*1450*/  LDCU.64 UR22, c[0x0][0x348] ;  /* 0x00006900ff1677ac */ /* 0x000ea20008000a00 */
[----:B------:R-:W-:Y:S01]  /*1460*/  UMOV UR6, URZ ;  /* 0x000000ff00067c82 */ /* 0x000fe20008000000 */
[----:B-1----:R-:W-:-:S04]  /*1470*/  UIADD3 UR5, UPT, UPT, UR13, 0x7f, URZ ;  /* 0x0000007f0d057890 */ /* 0x002fc8000fffe0ff */
[----:B------:R-:W-:-:S04]  /*1480*/  USHF.R.S32.HI UR4, URZ, 0x1f, UR5 ;  /* 0x0000001fff047899 */ /* 0x000fc80008011405 */
[----:B------:R-:W-:-:S04]  /*1490*/  ULEA.HI UR4, UR4, UR5, URZ, 0x7 ;  /* 0x0000000504047291 */ /* 0x000fc8000f8f38ff */
[----:B------:R-:W-:Y:S02]  /*14a0*/  USHF.R.S32.HI UR15, URZ, 0x7, UR4 ;  /* 0x00000007ff0f7899 */ /* 0x000fe40008011404 */
[----:B------:R-:W-:Y:S02]  /*14b0*/  UIADD3 UR4, UPT, UPT, UR13, -0x1, URZ ;  /* 0xffffffff0d047890 */ /* 0x000fe4000fffe0ff */
[----:B------:R-:W-:Y:S02]  /*14c0*/  UISETP.LT.U32.AND UP0, UPT, UR15, 0x4, UPT ;  /* 0x000000040f00788c */ /* 0x000fe4000bf01070 */
[----:B------:R-:W-:Y:S02]  /*14d0*/  UISETP.GE.U32.AND UP1, UPT, UR4, -0xff, UPT ;  /* 0xffffff010400788c */ /* 0x000fe4000bf26070 */
[----:B------:R-:W-:Y:S02]  /*14e0*/  USEL UR14, UR15, 0x4, UP0 ;  /* 0x000000040f0e7887 */ /* 0x000fe40008000000 */
[----:B------:R-:W-:-:S02]  /*14f0*/  UIADD3 UR13, UPT, UPT, UR13, 0xfe, URZ ;  /* 0x000000fe0d0d7890 */ /* 0x000fc4000fffe0ff */
[----:B------:R-:W-:Y:S02]  /*1500*/  UIADD3 UR5, UPT, UPT, UR14, -0x1, URZ ;  /* 0xffffffff0e057890 */ /* 0x000fe4000fffe0ff */
[----:B------:R-:W-:-:S03]  /*1510*/  UIADD3 UR7, UPT, UPT, UR15, -UR14, URZ ;  /* 0x8000000e0f077290 */ /* 0x000fc6000fffe0ff */
[----:B------:R-:W-:-:S04]  /*1520*/  @UP1 UIADD3 UR5, UPT, UPT, UR14, URZ, URZ ;  /* 0x000000ff0e051290 */ /* 0x000fc8000fffe0ff */
[----:B--2---:R-:W-:-:S12]  /*1530*/  UIADD3 UR5, UPT, UPT, UR5, 0x1, URZ ;  /* 0x0000000105057890 */ /* 0x004fd8000fffe0ff */
.L_x_35:
[----:B------:R-:W-:Y:S01]  /*1540*/  UISETP.NE.AND UP0, UPT, UR37, URZ, UPT ;  /* 0x000000ff2500728c */ /* 0x000fe2000bf05270 */
[----:B------:R-:W1:Y:S08]  /*1550*/  S2UR UR37, SR_CgaCtaId ;  /* 0x00000000002579c3 */ /* 0x000e700000008800 */
[----:B------:R-:W-:Y:S05]  /*1560*/  BRA.U UP0, `(.L_x_18) ;  /* 0x0000000100347547 */ /* 0x000fea000b800000 */
[----:B------:R-:W2:Y:S01]  /*1570*/  S2R R2, SR_CgaCtaId ;  /* 0x0000000000027919 */ /* 0x000ea20000008800 */
[----:B------:R-:W-:-:S04]  /*1580*/  MOV R3, 0x400 ;  /* 0x0000040000037802 */ /* 0x000fc80000000f00 */
[----:B--2---:R-:W-:Y:S02]  /*1590*/  LEA R2, R2, R3, 0x18 ;  /* 0x0000000302027211 */ /* 0x004fe400078ec0ff */
[----:B------:R-:W-:-:S03]  /*15a0*/  SHF.L.U32 R3, R11, 0x1f, RZ ;  /* 0x0000001f0b037819 */ /* 0x000fc600000006ff */
[----:B------:R-:W-:-:S04]  /*15b0*/  IMAD R2, R12, 0x8, R2 ;  /* 0x000000080c027824 */ /* 0x000fc800078e0202 */
[----:B------:R-:W2:Y:S02]  /*15c0*/  SYNCS.PHASECHK.TRANS64.TRYWAIT P0, [R2+URZ+0x100], R3 ;  /* 0x00010003020075a7 */ /* 0x000ea400080011ff */
[----:B--2---:R-:W-:Y:S05]  /*15d0*/  @!P0 BRA `(.L_x_19) ;  /* 0x0000007800848947 */ /* 0x004fea0003800000 */
.L_x_125:
[----:B------:R-:W-:Y:S01]  /*15e0*/  VIADD R12, R12, 0x1 ;  /* 0x000000010c0c7836 */ /* 0x000fe20000000000 */
[----:B------:R2:W-:Y:S04]  /*15f0*/  SYNCS.ARRIVE.TRANS64.A1T0 RZ, [R2+URZ+0xf0], RZ ;  /* 0x0000f0ff02ff79a7 */ /* 0x0005e800081000ff */
[----:B------:R-:W-:-:S04]  /*1600*/  ISETP.NE.AND P0, PT, R12, 0x2, PT ;  /* 0x000000020c00780c */ /* 0x000fc80003f05270 */
[----:B------:R-:W-:Y:S02]  /*1610*/  SEL R12, R12, RZ, P0 ;  /* 0x000000ff0c0c7207 */ /* 0x000fe40000000000 */
[----:B--2---:R-:W-:-:S04]  /*1620*/  SEL R2, RZ, 0x1, P0 ;  /* 0x00000001ff027807 */ /* 0x004fc80000000000 */
[----:B------:R-:W-:-:S07]  /*1630*/  LOP3.LUT R11, R11, R2, RZ, 0x3c, !PT ;  /* 0x000000020b0b7212 */ /* 0x000fce00078e3cff */
.L_x_18:
[----:B------:R-:W-:Y:S01]  /*1640*/  UMOV UR4, 0x400 ;  /* 0x0000040000047882 */ /* 0x000fe20000000000 */
[----:B------:R-:W-:Y:S01]  /*1650*/  SHF.L.U32 R2, R17, 0x1f, RZ ;  /* 0x0000001f11027819 */ /* 0x000fe200000006ff */
[----:B-1----:R-:W-:Y:S01]  /*1660*/  ULEA UR4, UR37, UR4, 0x18 ;  /* 0x0000000425047291 */ /* 0x002fe2000f8ec0ff */
[----:B------:R-:W-:Y:S01]  /*1670*/  R2UR UR35, R15 ;  /* 0x000000000f2372ca */ /* 0x000fe200000e0000 */
[----:B------:R-:W-:Y:S01]  /*1680*/  UISETP.GE.U32.AND UP0, UPT, UR13, 0xff, UPT ;  /* 0x000000ff0d00788c */ /* 0x000fe2000bf06070 */
[----:B------:R-:W-:Y:S01]  /*1690*/  R2UR UR11, R14 ;  /* 0x000000000e0b72ca */ /* 0x000fe200000e0000 */
[----:B------:R-:W-:Y:S01]  /*16a0*/  ULEA UR8, UR6, UR4, 0x3 ;  /* 0x0000000406087291 */ /* 0x000fe2000f8e18ff */
[----:B------:R-:W-:-:S08]  /*16b0*/  UMOV UR24, URZ ;  /* 0x000000ff00187c82 */ /* 0x000fd00008000000 */
[----:B------:R1:W2:Y:S01]  /*16c0*/  SYNCS.PHASECHK.TRANS64.TRYWAIT P0, [UR8+0x20], R2 ;  /* 0x00002002ff0075a7 */ /* 0x0002a20008001108 */
[----:B------:R-:W-:Y:S02]  /*16d0*/  USHF.L.U32 UR35, UR35, 0x6, URZ ;  /* 0x0000000623237899 */ /* 0x000fe400080006ff */
[----:B------:R-:W-:Y:S01]  /*16e0*/  USHF.L.U32 UR11, UR11, 0x8, URZ ;  /* 0x000000080b0b7899 */ /* 0x000fe200080006ff */
[----:B------:R-:W-:Y:S11]  /*16f0*/  BRA.U !UP0, `(.L_x_20) ;  /* 0x0000000108a87547 */ /* 0x000ff6000b800000 */
[----:B------:R-:W-:Y:S01]  /*1700*/  UMOV UR16, URZ ;  /* 0x000000ff00107c82 */ /* 0x000fe20008000000 */
[----:B------:R-:W-:-:S05]  /*1710*/  UMOV UR17, UR6 ;  /* 0x0000000600117c82 */ /* 0x000fca0008000000 */
.L_x_25:
[----:B-1----:R-:W-:Y:S01]  /*1720*/  ULEA UR33, UR17, UR4, 0x3 ;  /* 0x0000000411217291 */ /* 0x002fe2000f8e18ff */
[----:B--2---:R-:W-:Y:S01]  /*1730*/  @!P5 MOV R3, 0xa000 ;  /* 0x0000a0000003d802 */ /* 0x004fe20000000f00 */
[----:B--2---:R-:W-:Y:S10]  /*1740*/  @P0 BRA `(.L_x_21) ;  /* 0x00000000000c0947 */ /* 0x004ff40003800000 */
[----:B------:R-:W-:-:S04]  /*1750*/  SHF.L.U32 R4, R17, 0x1f, RZ ;  /* 0x0000001f11047819 */ /* 0x000fc800000006ff */
[----:B------:R-:W2:Y:S02]  /*1760*/  SYNCS.PHASECHK.TRANS64.TRYWAIT P0, [UR33+0x20], R4 ;  /* 0x00002004ff0075a7 */ /* 0x000ea40008001121 */
[----:B--2---:R-:W-:Y:S05]  /*1770*/  @!P0 BRA `(.L_x_22) ;  /* 0x0000007800308947 */ /* 0x004fea0003800000 */
.L_x_21:
[----:B------:R2:W-:Y:S01]  /*1780*/  @!P5 SYNCS.ARRIVE.TRANS64 RZ, [UR33], R3 ;  /* 0x00000003ffffd9a7 */ /* 0x0005e20008000021 */
[----:B------:R-:W-:Y:S04]  /*1790*/  BSSY.RECONVERGENT B0, `(.L_x_23) ;  /* 0x0000003000007945 */ /* 0x000fe80003800200 */
[----:B------:R-:W-:Y:S05]  /*17a0*/  @P4 BRA `(.L_x_24) ;  /* 0x0000000000044947 */ /* 0x000fea0003800000 */
[----:B------:R-:W-:Y:S05]  /*17b0*/  BPT.TRAP 0x1 ;  /* 0x000000040000795c */ /* 0x000fea0000300000 */
.L_x_24:
[----:B------:R-:W-:Y:S05]  /*17c0*/  BSYNC.RECONVERGENT B0 ;  /* 0x0000000000007941 */ /* 0x000fea0003800200 */
.L_x_23:
[----:B------:R-:W-:Y:S02]  /*17d0*/  UIADD3 UR6, UPT, UPT, UR17, 0x1, URZ ;  /* 0x0000000111067890 */ /* 0x000fe4000fffe0ff */
[----:B------:R-:W-:Y:S02]  /*17e0*/  ULEA UR32, UR17, UR4, 0xd ;  /* 0x0000000411207291 */ /* 0x000fe4000f8e68ff */
[----:B------:R-:W-:Y:S02]  /*17f0*/  UISETP.NE.AND UP0, UPT, UR6, 0x4, UPT ;  /* 0x000000040600788c */ /* 0x000fe4000bf05270 */
[----:B------:R-:W-:Y:S02]  /*1800*/  UIADD3 UR26, UP1, UPT, UR22, 0x80, URZ ;  /* 0x00000080161a7890 */ /* 0x000fe4000ff3e0ff */
[----:B------:R-:W-:Y:S02]  /*1810*/  USEL UR9, URZ, 0x1, UP0 ;  /* 0x00000001ff097887 */ /* 0x000fe40008000000 */
[----:B------:R-:W-:-:S02]  /*1820*/  USEL UR6, UR6, URZ, UP0 ;  /* 0x000000ff06067287 */ /* 0x000fc40008000000 */
[----:B------:R-:W-:Y:S02]  /*1830*/  UIADD3 UR20, UP0, UPT, UR22, 0x180, URZ ;  /* 0x0000018016147890 */ /* 0x000fe4000ff1e0ff */
[----:B------:R-:W-:Y:S01]  /*1840*/  ULEA UR8, UR6, UR4, 0x3 ;  /* 0x0000000406087291 */ /* 0x000fe2000f8e18ff */
[----:B------:R-:W-:Y:S01]  /*1850*/  LOP3.LUT R17, R17, UR9, RZ, 0x3c, !PT ;  /* 0x0000000911117c12 */ /* 0x000fe2000f8e3cff */
[----:B------:R-:W-:Y:S02]  /*1860*/  USHF.L.U32 UR34, UR16, 0x7, URZ ;  /* 0x0000000710227899 */ /* 0x000fe400080006ff */
[----:B------:R-:W-:Y:S01]  /*1870*/  UIADD3.X UR27, UPT, UPT, URZ, UR23, URZ, UP1, !UPT ;  /* 0x00000017ff1b7290 */ /* 0x000fe20008ffe4ff */
[----:B-1----:R-:W-:Y:S01]  /*1880*/  SHF.L.U32 R2, R17, 0x1f, RZ ;  /* 0x0000001f11027819 */ /* 0x002fe200000006ff */
[----:B------:R-:W-:Y:S02]  /*1890*/  UIADD3 UR32, UPT, UPT, UR32, 0x6400, URZ ;  /* 0x0000640020207890 */ /* 0x000fe4000fffe0ff */
[----:B------:R-:W-:Y:S01]  /*18a0*/  UIADD3.X UR21, UPT, UPT, URZ, UR23, URZ, UP0, !UPT ;  /* 0x00000017ff157290 */ /* 0x000fe200087fe4ff */
[----:B------:R1:W1:Y:S01]  /*18b0*/  SYNCS.PHASECHK.TRANS64.TRYWAIT P0, [UR8+0x20], R2 ;  /* 0x00002002ff0075a7 */ /* 0x0002620008001108 */
[----:B------:R-:W-:Y:S01]  /*18c0*/  ULEA UR8, UR17, UR4, 0xf ;  /* 0x0000000411087291 */ /* 0x000fe2000f8e78ff */
[----:B------:R-:W-:Y:S01]  /*18d0*/  UMOV UR18, 0x0 ;  /* 0x0000000000127882 */ /* 0x000fe20000000000 */
[----:B------:R-:W-:-:S02]  /*18e0*/  UMOV UR19, 0x10000000 ;  /* 0x1000000000137882 */ /* 0x000fc40000000000 */
[----:B------:R-:W-:Y:S01]  /*18f0*/  UIADD3 UR8, UPT, UPT, UR8, 0xe400, URZ ;  /* 0x0000e40008087890 */ /* 0x000fe2000fffe0ff */
[----:B------:R1:W-:Y:S01]  /*1900*/  UTMALDG.3D [UR32], [UR26], desc[UR18] ;  /* 0x000012201a0075b4 */ /* 0x0003e20008011000 */
[----:B------:R-:W-:Y:S01]  /*1910*/  UMOV UR12, UR36 ;  /* 0x00000024000c7c82 */ /* 0x000fe20008000000 */
[----:B------:R-:W-:Y:S01]  /*1920*/  UMOV UR9, UR33 ;  /* 0x0000002100097c82 */ /* 0x000fe20008000000 */
[----:B------:R-:W-:Y:S01]  /*1930*/  UMOV UR10, UR34 ;  /* 0x00000022000a7c82 */ /* 0x000fe20008000000 */
[----:B------:R-:W-:Y:S01]  /*1940*/  UIADD3 UR16, UPT, UPT, UR16, 0x1, URZ ;  /* 0x0000000110107890 */ /* 0x000fe2000fffe0ff */
[----:B------:R-:W-:Y:S01]  /*1950*/  UMOV UR24, UR5 ;  /* 0x0000000500187c82 */ /* 0x000fe20008000000 */
[----:B------:R-:W-:Y:S02]  /*1960*/  UMOV UR17, UR6 ;  /* 0x0000000600117c82 */ /* 0x000fe40008000000 */
[----:B------:R1:W-:Y:S01]  /*1970*/  UTMALDG.3D [UR8], [UR20], desc[UR18] ;  /* 0x00001208140075b4 */ /* 0x0003e20008011000 */
[----:B------:R-:W-:-:S09]  /*1980*/  UISETP.NE.AND UP0, UPT, UR16, UR5, UPT ;  /* 0x000000051000728c */ /* 0x000fd2000bf05270 */
[----:B------:R-:W-:Y:S05]  /*1990*/  BRA.U UP0, `(.L_x_25) ;  /* 0xfffffffd00607547 */ /* 0x000fea000b83ffff */
.L_x_20:
[----:B-1----:R-:W-:Y:S01]  /*19a0*/  ULEA UR8, UR6, UR4, 0x3 ;  /* 0x0000000406087291 */ /* 0x002fe2000f8e18ff */
[----:B------:R-:W-:Y:S01]  /*19b0*/  SHF.L.U32 R2, R17, 0x1f, RZ ;  /* 0x0000001f11027819 */ /* 0x000fe200000006ff */
[----:B------:R-:W-:Y:S01]  /*19c0*/  @!P1 SYNCS.ARRIVE.TRANS64.A1T0 RZ, [UR4+0x88], RZ ;  /* 0x000088ffffff99a7 */ /* 0x000fe20008100004 */
[----:B------:R-:W-:-:S06]  /*19d0*/  UISETP.GT.AND UP0, UPT, UR15, UR14, UPT ;  /* 0x0000000e0f00728c */ /* 0x000fcc000bf04270 */
[----:B--2---:R1:W2:Y:S03]  /*19e0*/  SYNCS.PHASECHK.TRANS64.TRYWAIT P0, [UR8+0x20], R2 ;  /* 0x00002002ff0075a7 */ /* 0x0042a60008001108 */
[----:B------:R-:W-:Y:S05]  /*19f0*/  BRA.U !UP0, `(.L_x_26) ;  /* 0x0000000108ac7547 */ /* 0x000fea000b800000 */
[----:B------:R-:W-:Y:S01]  /*1a00*/  UIADD3 UR21, UPT, UPT, UR7, UR24, URZ ;  /* 0x0000001807157290 */ /* 0x000fe2000fffe0ff */
[----:B------:R-:W-:-:S11]  /*1a10*/  UMOV UR25, UR6 ;  /* 0x0000000600197c82 */ /* 0x000fd60008000000 */
.L_x_31:
[----:B-1----:R-:W-:Y:S01]  /*1a20*/  ULEA UR17, UR25, UR4, 0x3 ;  /* 0x0000000419117291 */ /* 0x002fe2000f8e18ff */
[----:B--2---:R-:W-:Y:S01]  /*1a30*/  @!P5 MOV R3, 0xa000 ;  /* 0x0000a0000003d802 */ /* 0x004fe20000000f00 */
[----:B--2---:R-:W-:Y:S10]  /*1a40*/  @P0 BRA `(.L_x_27) ;  /* 0x00000000000c0947 */ /* 0x004ff40003800000 */
[----:B------:R-:W-:-:S04]  /*1a50*/  SHF.L.U32 R4, R17, 0x1f, RZ ;  /* 0x0000001f11047819 */ /* 0x000fc800000006ff */
[----:B------:R-:W2:Y:S02]  /*1a60*/  SYNCS.PHASECHK.TRANS64.TRYWAIT P0, [UR17+0x20], R4 ;  /* 0x00002004ff0075a7 */ /* 0x000ea40008001111 */
[----:B--2---:R-:W-:Y:S05]  /*1a70*/  @!P0 BRA `(.L_x_28) ;  /* 0x0000007400888947 */ /* 0x004fea0003800000 */
.L_x_27:
[----:B------:R2:W-:Y:S01]  /*1a80*/  @!P5 SYNCS.ARRIVE.TRANS64 RZ, [UR17], R3 ;  /* 0x00000003ffffd9a7 */ /* 0x0005e20008000011 */
[----:B------:R-:W-:Y:S04]  /*1a90*/  BSSY.RECONVERGENT B0, `(.L_x_29) ;  /* 0x0000003000007945 */ /* 0x000fe80003800200 */
[----:B------:R-:W-:Y:S05]  /*1aa0*/  @P4 BRA `(.L_x_30) ;  /* 0x0000000000044947 */ /* 0x000fea0003800000 */
[----:B------:R-:W-:Y:S05]  /*1ab0*/  BPT.TRAP 0x1 ;  /* 0x000000040000795c */ /* 0x000fea0000300000 */
.L_x_30:
[----:B------:R-:W-:Y:S05]  /*1ac0*/  BSYNC.RECONVERGENT B0 ;  /* 0x0000000000007941 */ /* 0x000fea0003800200 */
.L_x_29:
        /* <DEDUP_REMOVED lines=10> */
[----:B------:R-:W-:Y:S01]  /*1b70*/  UIADD3 UR16, UPT, UPT, UR16, 0x6400, URZ ;  /* 0x0000640010107890 */ /* 0x000fe2000fffe0ff */
[----:B-1----:R-:W-:Y:S01]  /*1b80*/  SHF.L.U32 R2, R17, 0x1f, RZ ;  /* 0x0000001f11027819 */ /* 0x002fe200000006ff */
[----:B------:R-:W-:Y:S02]  /*1b90*/  UIADD3.X UR31, UPT, UPT, URZ, UR23, URZ, UP1, !UPT ;  /* 0x00000017ff1f7290 */ /* 0x000fe40008ffe4ff */
[----:B------:R-:W-:Y:S01]  /*1ba0*/  UIADD3.X UR29, UPT, UPT, URZ, UR23, URZ, UP0, !UPT ;  /* 0x00000017ff1d7290 */ /* 0x000fe200087fe4ff */
[----:B------:R1:W1:Y:S01]  /*1bb0*/  SYNCS.PHASECHK.TRANS64.TRYWAIT P0, [UR8+0x20], R2 ;  /* 0x00002002ff0075a7 */ /* 0x0002620008001108 */
[----:B------:R-:W-:Y:S01]  /*1bc0*/  ULEA UR8, UR25, UR4, 0xf ;  /* 0x0000000419087291 */ /* 0x000fe2000f8e78ff */
[----:B------:R-:W-:Y:S01]  /*1bd0*/  UMOV UR26, 0x0 ;  /* 0x00000000001a7882 */ /* 0x000fe20000000000 */
[----:B------:R-:W-:-:S02]  /*1be0*/  UMOV UR27, 0x10000000 ;  /* 0x10000000001b7882 */ /* 0x000fc40000000000 */
[----:B------:R-:W-:Y:S01]  /*1bf0*/  UIADD3 UR8, UPT, UPT, UR8, 0xe400, URZ ;  /* 0x0000e40008087890 */ /* 0x000fe2000fffe0ff */
[----:B------:R-:W-:Y:S01]  /*1c00*/  UMOV UR19, UR35 ;  /* 0x0000002300137c82 */ /* 0x000fe20008000000 */
[----:B------:R-:W-:Y:S01]  /*1c10*/  UMOV UR20, UR36 ;  /* 0x0000002400147c82 */ /* 0x000fe20008000000 */
[----:B------:R-:W-:Y:S01]  /*1c20*/  UMOV UR12, UR36 ;  /* 0x00000024000c7c82 */ /* 0x000fe20008000000 */
[----:B------:R-:W-:Y:S01]  /*1c30*/  UMOV UR9, UR17 ;  /* 0x0000001100097c82 */ /* 0x000fe20008000000 */
[----:B------:R-:W-:Y:S01]  /*1c40*/  UMOV UR10, UR18 ;  /* 0x00000012000a7c82 */ /* 0x000fe20008000000 */
[----:B------:R1:W-:Y:S01]  /*1c50*/  UTMALDG.3D [UR16], [UR30], desc[UR26] ;  /* 0x00001a101e0075b4 */ /* 0x0003e20008011000 */
[----:B------:R-:W-:Y:S01]  /*1c60*/  UIADD3 UR24, UPT, UPT, UR24, 0x1, URZ ;  /* 0x0000000118187890 */ /* 0x000fe2000fffe0ff */
[----:B------:R-:W-:-:S03]  /*1c70*/  UMOV UR25, UR6 ;  /* 0x0000000600197c82 */ /* 0x000fc60008000000 */
[----:B------:R-:W-:Y:S01]  /*1c80*/  UISETP.NE.AND UP0, UPT, UR24, UR21, UPT ;  /* 0x000000151800728c */ /* 0x000fe2000bf05270 */
[----:B------:R1:W-:Y:S08]  /*1c90*/  UTMALDG.3D [UR8], [UR28], desc[UR26] ;  /* 0x00001a081c0075b4 */ /* 0x0003f00008011000 */
[----:B------:R-:W-:Y:S05]  /*1ca0*/  BRA.U UP0, `(.L_x_31) ;  /* 0xfffffffd005c7547 */ /* 0x000fea000b83ffff */
.L_x_26:
[C---:B-1----:R-:W-:Y:S01]  /*1cb0*/  LEA R2, R16.reuse, UR4, 0x3 ;  /* 0x0000000410027c11 */ /* 0x042fe2000f8e18ff */
[----:B------:R-:W-:Y:S01]  /*1cc0*/  NOP ;  /* 0x0000000000007918 */ /* 0x000fe20000000000 */
[----:B--2---:R-:W-:Y:S02]  /*1cd0*/  SHF.L.U32 R3, R13, 0x1f, RZ ;  /* 0x0000001f0d037819 */ /* 0x004fe400000006ff */
[----:B------:R-:W-:Y:S02]  /*1ce0*/  LEA R4, R16, UR4, 0x4 ;  /* 0x0000000410047c11 */ /* 0x000fe4000f8e20ff */
[----:B------:R-:W1:Y:S02]  /*1cf0*/  SYNCS.PHASECHK.TRANS64.TRYWAIT P0, [R2+URZ+0x90], R3 ;  /* 0x00009003020075a7 */ /* 0x000e6400080011ff */
[----:B-1----:R-:W-:Y:S05]  /*1d00*/  @!P0 BRA `(.L_x_32) ;  /* 0x0000007000fc8947 */ /* 0x002fea0003800000 */
.L_x_128:
[----:B------:R-:W2:Y:S01]  /*1d10*/  LDS.128 R4, [R4+0x120] ;  /* 0x0001200004047984 */ /* 0x000ea20000000c00 */
[----:B---3--:R-:W-:Y:S01]  /*1d20*/  ISETP.GE.AND P0, PT, R40, 0x1, PT ;  /* 0x000000012800780c */ /* 0x008fe20003f06270 */
[----:B-1----:R-:W-:Y:S01]  /*1d30*/  VIADD R2, R2, 0xa0 ;  /* 0x000000a002027836 */ /* 0x002fe20000000000 */
[----:B------:R-:W-:Y:S01]  /*1d40*/  @!PT LDS RZ, [RZ] ;  /* 0x00000000fffff984 */ /* 0x000fe20000000800 */
[----:B------:R-:W-:Y:S01]  /*1d50*/  @!PT LDS RZ, [RZ] ;  /* 0x00000000fffff984 */ /* 0x000fe20000000800 */
[----:B------:R-:W-:Y:S01]  /*1d60*/  @!PT LDS RZ, [RZ] ;  /* 0x00000000fffff984 */ /* 0x000fe20000000800 */
[----:B------:R-:W-:Y:S01]  /*1d70*/  @!PT LDS RZ, [RZ] ;  /* 0x00000000fffff984 */ /* 0x000fe20000000800 */
[----:B------:R1:W-:Y:S06]  /*1d80*/  MEMBAR.ALL.CTA ;  /* 0x0000000000007992 */ /* 0x0003ec0000008000 */
[----:B-1----:R-:W1:Y:S01]  /*1d90*/  FENCE.VIEW.ASYNC.S ;  /* 0x00000000000073c6 */ /* 0x002e620000000000 */
[----:B------:R-:W-:-:S04]  /*1da0*/  PRMT R2, RZ, 0x654, R2 ;  /* 0x00000654ff027816 */ /* 0x000fc80000000002 */
[----:B-1----:R1:W-:Y:S01]  /*1db0*/  SYNCS.ARRIVE.TRANS64.RED.A1T0 RZ, [R2+URZ], RZ ;  /* 0x000000ff02ff79a7 */ /* 0x0023e200081004ff */
[----:B--2---:R-:W-:-:S13]  /*1dc0*/  LOP3.LUT P2, RZ, R6, 0x1, RZ, 0xc0, !PT ;  /* 0x0000000106ff7812 */ /* 0x004fda000784c0ff */
[----:B------:R-:W-:Y:S01]  /*1dd0*/  @P2 SHF.R.U32.HI R3, RZ, 0x10, R5 ;  /* 0x00000010ff032819 */ /* 0x000fe20000011605 */
[----:B------:R-:W-:Y:S01]  /*1de0*/  VOTEU.ANY UP0, P2 ;  /* 0x0000000000ff7886 */ /* 0x000fe20001000100 */
[----:B------:R-:W-:Y:S02]  /*1df0*/  @P2 MOV R10, R4 ;  /* 0x00000004000a2202 */ /* 0x000fe40000000f00 */
[----:B------:R-:W-:Y:S02]  /*1e00*/  @P2 R2UR.BROADCAST UR8, R3 ;  /* 0x00000000030822ca */ /* 0x000fe400008e0000 */
[----:B------:R-:W-:-:S11]  /*1e10*/  @P2 LOP3.LUT R9, R5, 0xffff, RZ, 0xc0, !PT ;  /* 0x0000ffff05092812 */ /* 0x000fd600078ec0ff */
[----:B------:R-:W-:Y:S01]  /*1e20*/  @UP0 UMOV UR36, UR8 ;  /* 0x0000000800240c82 */ /* 0x000fe20008000000 */
[----:B-1----:R-:W-:Y:S05]  /*1e30*/  @!P0 BRA `(.L_x_33) ;  /* 0x0000000000b88947 */ /* 0x002fea0003800000 */
[----:B------:R-:W4:Y:S01]  /*1e40*/  LDC.64 R4, c[0x0][0xb18] ;  /* 0x0002c600ff047b82 */ /* 0x000f220000000a00 */
[----:B------:R-:W-:-:S07]  /*1e50*/  ISETP.NE.AND P3, PT, R40, 0x1, PT ;  /* 0x000000012800780c */ /* 0x000fce0003f65270 */
[----:B------:R-:W1:Y:S08]  /*1e60*/  LDC.64 R6, c[0x0][0xb10] ;  /* 0x0002c400ff067b82 */ /* 0x000e700000000a00 */
[----:B------:R-:W2:Y:S08]  /*1e70*/  LDC R14, c[0x0][0xb20] ;  /* 0x0002c800ff0e7b82 */ /* 0x000eb00000000800 */
[----:B------:R-:W3:Y:S01]  /*1e80*/  LDC R15, c[0x0][0xb0c] ;  /* 0x0002c300ff0f7b82 */ /* 0x000ee20000000800 */
[----:B----4-:R-:W-:Y:S01]  /*1e90*/  IMAD.HI.U32 R19, R0, R5, RZ ;  /* 0x0000000500137227 */ /* 0x010fe200078e00ff */
[----:B------:R-:W-:-:S03]  /*1ea0*/  ISETP.NE.AND P0, PT, R4, 0x1, PT ;  /* 0x000000010400780c */ /* 0x000fc60003f05270 */
[----:B------:R-:W-:-:S03]  /*1eb0*/  IMAD.HI.U32 R5, R9, R5, RZ ;  /* 0x0000000509057227 */ /* 0x000fc600078e00ff */
[----:B------:R-:W4:Y:S01]  /*1ec0*/  LDC.64 R2, c[0x0][0xb28] ;  /* 0x0002ca00ff027b82 */ /* 0x000f220000000a00 */
[----:B-1----:R-:W-:-:S04]  /*1ed0*/  IMAD.HI.U32 R20, R8, R6, RZ ;  /* 0x0000000608147227 */ /* 0x002fc800078e00ff */
[----:B------:R-:W-:Y:S01]  /*1ee0*/  IMAD.HI.U32 R21, R10, R6, RZ ;  /* 0x000000060a157227 */ /* 0x000fe200078e00ff */
[----:B------:R-:W-:Y:S02]  /*1ef0*/  SHF.R.U32.HI R20, RZ, R7, R20 ;  /* 0x00000007ff147219 */ /* 0x000fe40000011614 */
[-C--:B--2---:R-:W-:Y:S02]  /*1f00*/  SHF.R.U32.HI R19, RZ, R14.reuse, R19 ;  /* 0x0000000eff137219 */ /* 0x084fe40000011613 */
[----:B------:R-:W-:Y:S02]  /*1f10*/  SHF.R.U32.HI R5, RZ, R14, R5 ;  /* 0x0000000eff057219 */ /* 0x000fe40000011605 */
[----:B------:R-:W-:Y:S02]  /*1f20*/  SEL R19, R0, R19, !P0 ;  /* 0x0000001300137207 */ /* 0x000fe40004000000 */
[----:B------:R-:W-:Y:S02]  /*1f30*/  SHF.R.U32.HI R21, RZ, R7, R21 ;  /* 0x00000007ff157219 */ /* 0x000fe40000011615 */
[----:B---3--:R-:W-:-:S02]  /*1f40*/  ISETP.NE.AND P1, PT, R15, 0x1, PT ;  /* 0x000000010f00780c */ /* 0x008fc40003f25270 */
[----:B------:R-:W-:Y:S02]  /*1f50*/  SEL R5, R9, R5, !P0 ;  /* 0x0000000509057207 */ /* 0x000fe40004000000 */
[----:B------:R-:W-:Y:S02]  /*1f60*/  SEL R20, R8, R20, !P1 ;  /* 0x0000001408147207 */ /* 0x000fe40004800000 */
[----:B------:R-:W-:Y:S01]  /*1f70*/  SEL R21, R10, R21, !P1 ;  /* 0x000000150a157207 */ /* 0x000fe20004800000 */
[----:B----4-:R-:W-:-:S04]  /*1f80*/  IMAD.HI.U32 R18, R19, R2, RZ ;  /* 0x0000000213127227 */ /* 0x010fc800078e00ff */
        /* <DEDUP_REMOVED lines=10> */
[----:B------:R-:W-:-:S04]  /*2030*/  @!P0 IMAD.HI.U32 R7, R21, R2, RZ ;  /* 0x0000000215078227 */ /* 0x000fc800078e00ff */
[----:B------:R-:W-:Y:S01]  /*2040*/  IMAD.MOV R2, RZ, RZ, -R6 ;  /* 0x000000ffff027224 */ /* 0x000fe200078e0a06 */
[----:B------:R-:W-:Y:S02]  /*2050*/  @!P0 SHF.R.U32.HI R3, RZ, R3, R7 ;  /* 0x00000003ff038219 */ /* 0x000fe40000011607 */
[----:B------:R-:W-:Y:S01]  /*2060*/  IADD3 R7, PT, PT, -R5, RZ, RZ ;  /* 0x000000ff05077210 */ /* 0x000fe20007ffe1ff */
[----:B------:R-:W-:Y:S01]  /*2070*/  IMAD R2, R40, R2, R5 ;  /* 0x0000000228027224 */ /* 0x000fe200078e0205 */
        /* <DEDUP_REMOVED lines=10> */
.L_x_33:
[----:B------:R-:W1:Y:S02]  /*2120*/  LDCU UR8, c[0x0][0xb30] ;  /* 0x00016600ff0877ac */ /* 0x000e640008000800 */
[----:B-1----:R-:W-:-:S09]  /*2130*/  UISETP.NE.AND UP0, UPT, UR8, 0x1, UPT ;  /* 0x000000010800788c */ /* 0x002fd2000bf05270 */
[----:B------:R-:W-:Y:S05]  /*2140*/  BRA.U UP0, `(.L_x_34) ;  /* 0x0000000100407547 */ /* 0x000fea000b800000 */
[----:B------:R-:W1:Y:S08]  /*2150*/  LDC.64 R4, c[0x0][0xb10] ;  /* 0x0002c400ff047b82 */ /* 0x000e700000000a00 */
[----:B------:R-:W2:Y:S08]  /*2160*/  LDC.64 R2, c[0x0][0xb18] ;  /* 0x0002c600ff027b82 */ /* 0x000eb00000000a00 */
[----:B------:R-:W3:Y:S08]  /*2170*/  LDC R6, c[0x0][0xb20] ;  /* 0x0002c800ff067b82 */ /* 0x000ef00000000800 */
[----:B------:R-:W4:Y:S01]  /*2180*/  LDC R7, c[0x0][0xb0c] ;  /* 0x0002c300ff077b82 */ /* 0x000f220000000800 */
[----:B-1----:R-:W-:-:S05]  /*2190*/  IMAD.HI.U32 R4, R10, R4, RZ ;  /* 0x000000040a047227 */ /* 0x002fca00078e00ff */
[----:B------:R-:W-:Y:S01]  /*21a0*/  SHF.R.U32.HI R4, RZ, R5, R4 ;  /* 0x00000005ff047219 */ /* 0x000fe20000011604 */
[----:B--2---:R-:W-:Y:S01]  /*21b0*/  IMAD.HI.U32 R3, R9, R3, RZ ;  /* 0x0000000309037227 */ /* 0x004fe200078e00ff */
[----:B------:R-:W-:-:S04]  /*21c0*/  ISETP.NE.AND P0, PT, R2, 0x1, PT ;  /* 0x000000010200780c */ /* 0x000fc80003f05270 */
[----:B---3--:R-:W-:-:S04]  /*21d0*/  SHF.R.U32.HI R3, RZ, R6, R3 ;  /* 0x00000006ff037219 */ /* 0x008fc80000011603 */
[----:B------:R-:W-:Y:S02]  /*21e0*/  SEL R3, R9, R3, !P0 ;  /* 0x0000000309037207 */ /* 0x000fe40004000000 */
[----:B----4-:R-:W-:-:S04]  /*21f0*/  ISETP.NE.AND P1, PT, R7, 0x1, PT ;  /* 0x000000010700780c */ /* 0x010fc80003f25270 */
[----:B------:R-:W-:-:S05]  /*2200*/  SEL R4, R10, R4, !P1 ;  /* 0x000000040a047207 */ /* 0x000fca0004800000 */
[----:B------:R-:W-:Y:S02]  /*2210*/  IMAD.IADD R5, R3, 0x1, -R4 ;  /* 0x0000000103057824 */ /* 0x000fe400078e0a04 */
[----:B------:R-:W-:Y:S02]  /*2220*/  IMAD.IADD R3, R4, 0x1, -R3 ;  /* 0x0000000104037824 */ /* 0x000fe400078e0a03 */
[----:B------:R-:W-:Y:S02]  /*2230*/  IMAD R10, R5, R7, R10 ;  /* 0x00000007050a7224 */ /* 0x000fe400078e020a */
[----:B------:R-:W-:-:S07]  /*2240*/  IMAD R9, R3, R2, R9 ;  /* 0x0000000203097224 */ /* 0x000fce00078e0209 */
.L_x_34:
[----:B------:R-:W-:Y:S01]  /*2250*/  VIADD R16, R16, 0x1 ;  /* 0x0000000110107836 */ /* 0x000fe20000000000 */
[----:B------:R-:W-:Y:S01]  /*2260*/  PLOP3.LUT P1, PT, PT, PT, PT, 0x80, 0x8 ;  /* 0x000000000008781c */ /* 0x000fe20003f2f070 */
[----:B------:R-:W-:Y:S02]  /*2270*/  IMAD.IADD R15, R10, 0x1, R95 ;  /* 0x000000010a0f7824 */ /* 0x000fe400078e025f */
[----:B------:R-:W-:Y:S01]  /*2280*/  IMAD.IADD R14, R9, 0x1, R94 ;  /* 0x00000001090e7824 */ /* 0x000fe200078e025e */
[----:B------:R-:W-:-:S04]  /*2290*/  ISETP.NE.AND P0, PT, R16, 0x2, PT ;  /* 0x000000021000780c */ /* 0x000fc80003f05270 */
[----:B------:R-:W-:Y:S02]  /*22a0*/  SEL R2, RZ, 0x1, P0 ;  /* 0x00000001ff027807 */ /* 0x000fe40000000000 */
[----:B------:R-:W-:Y:S02]  /*22b0*/  SEL R16, R16, RZ, P0 ;  /* 0x000000ff10107207 */ /* 0x000fe40000000000 */
[----:B------:R-:W-:Y:S01]  /*22c0*/  LOP3.LUT R13, R13, R2, RZ, 0x3c, !PT ;  /* 0x000000020d0d7212 */ /* 0x000fe200078e3cff */
[----:B------:R-:W-:Y:S06]  /*22d0*/  @P2 BRA `(.L_x_35) ;  /* 0xfffffff000982947 */ /* 0x000fec000383ffff */
[----:B------:R-:W-:Y:S01]  /*22e0*/  UIADD3 UR4, UPT, UPT, UR4, 0x20, URZ ;  /* 0x0000002004047890 */ /* 0x000fe2000fffe0ff */
[----:B------:R-:W-:-:S03]  /*22f0*/  SHF.L.U32 R2, R17, 0x1f, RZ ;  /* 0x0000001f11027819 */ /* 0x000fc600000006ff */
[----:B------:R-:W-:-:S09]  /*2300*/  ULEA UR5, UR6, UR4, 0x3 ;  /* 0x0000000406057291 */ /* 0x000fd2000f8e18ff */
[----:B------:R-:W1:Y:S02]  /*2310*/  SYNCS.PHASECHK.TRANS64.TRYWAIT P0, [UR5], R2 ;  /* 0x00000002ff0075a7 */ /* 0x000e640008001105 */
[----:B-1----:R-:W-:Y:S05]  /*2320*/  @!P0 BRA `(.L_x_36) ;  /* 0x0000006c00888947 */ /* 0x002fea0003800000 */
.L_x_130:
[----:B------:R-:W-:-:S04]  /*2330*/  UIADD3 UR6, UPT, UPT, UR6, 0x1, URZ ;  /* 0x0000000106067890 */ /* 0x000fc8000fffe0ff */
[----:B------:R-:W-:-:S04]  /*2340*/  UISETP.NE.AND UP0, UPT, UR6, 0x4, UPT ;  /* 0x000000040600788c */ /* 0x000fc8000bf05270 */
[----:B------:R-:W-:Y:S02]  /*2350*/  USEL UR7, URZ, 0x1, UP0 ;  /* 0x00000001ff077887 */ /* 0x000fe40008000000 */
[----:B------:R-:W-:-:S04]  /*2360*/  USEL UR6, UR6, URZ, UP0 ;  /* 0x000000ff06067287 */ /* 0x000fc80008000000 */
[----:B------:R-:W-:Y:S01]  /*2370*/  ULEA UR5, UR6, UR4, 0x3 ;  /* 0x0000000406057291 */ /* 0x000fe2000f8e18ff */
[----:B-1----:R-:W-:-:S04]  /*2380*/  LOP3.LUT R2, R17, UR7, RZ, 0x3c, !PT ;  /* 0x0000000711027c12 */ /* 0x002fc8000f8e3cff */
[----:B------:R-:W-:-:S04]  /*2390*/  SHF.L.U32 R3, R2, 0x1f, RZ ;  /* 0x0000001f02037819 */ /* 0x000fc800000006ff */
[----:B------:R-:W1:Y:S02]  /*23a0*/  SYNCS.PHASECHK.TRANS64.TRYWAIT P0, [UR5], R3 ;  /* 0x00000003ff0075a7 */ /* 0x000e640008001105 */
[----:B-1----:R-:W-:Y:S05]  /*23b0*/  @!P0 BRA `(.L_x_37) ;  /* 0x0000006c007c8947 */ /* 0x002fea0003800000 */
.L_x_132:
[----:B------:R-:W-:-:S04]  /*23c0*/  UIADD3 UR6, UPT, UPT, UR6, 0x1, URZ ;  /* 0x0000000106067890 */ /* 0x000fc8000fffe0ff */
[----:B------:R-:W-:-:S04]  /*23d0*/  UISETP.NE.AND UP0, UPT, UR6, 0x4, UPT ;  /* 0x000000040600788c */ /* 0x000fc8000bf05270 */
[----:B------:R-:W-:Y:S02]  /*23e0*/  USEL UR7, URZ, 0x1, UP0 ;  /* 0x00000001ff077887 */ /* 0x000fe40008000000 */
[----:B------:R-:W-:-:S04]  /*23f0*/  USEL UR6, UR6, URZ, UP0 ;  /* 0x000000ff06067287 */ /* 0x000fc80008000000 */
[----:B------:R-:W-:Y:S01]  /*2400*/  ULEA UR5, UR6, UR4, 0x3 ;  /* 0x0000000406057291 */ /* 0x000fe2000f8e18ff */
[----:B------:R-:W-:-:S04]  /*2410*/  LOP3.LUT R2, R2, UR7, RZ, 0x3c, !PT ;  /* 0x0000000702027c12 */ /* 0x000fc8000f8e3cff */
[----:B-1----:R-:W-:-:S04]  /*2420*/  SHF.L.U32 R3, R2, 0x1f, RZ ;  /* 0x0000001f02037819 */ /* 0x002fc800000006ff */
[----:B------:R-:W1:Y:S02]  /*2430*/  SYNCS.PHASECHK.TRANS64.TRYWAIT P0, [UR5], R3 ;  /* 0x00000003ff0075a7 */ /* 0x000e640008001105 */
[----:B-1----:R-:W-:Y:S05]  /*2440*/  @!P0 BRA `(.L_x_38) ;  /* 0x0000006c00708947 */ /* 0x002fea0003800000 */
.L_x_134:
[----:B------:R-:W-:-:S04]  /*2450*/  UIADD3 UR6, UPT, UPT, UR6, 0x1, URZ ;  /* 0x0000000106067890 */ /* 0x000fc8000fffe0ff */
[----:B------:R-:W-:-:S04]  /*2460*/  UISETP.NE.AND UP0, UPT, UR6, 0x4, UPT ;  /* 0x000000040600788c */ /* 0x000fc8000bf05270 */
[----:B------:R-:W-:Y:S02]  /*2470*/  USEL UR5, URZ, 0x1, UP0 ;  /* 0x00000001ff057887 */ /* 0x000fe40008000000 */
[----:B------:R-:W-:-:S04]  /*2480*/  USEL UR6, UR6, URZ, UP0 ;  /* 0x000000ff06067287 */ /* 0x000fc80008000000 */
[----:B------:R-:W-:Y:S01]  /*2490*/  ULEA UR6, UR6, UR4, 0x3 ;  /* 0x0000000406067291 */ /* 0x000fe2000f8e18ff */
[----:B------:R-:W-:-:S04]  /*24a0*/  LOP3.LUT R2, R2, UR5, RZ, 0x3c, !PT ;  /* 0x0000000502027c12 */ /* 0x000fc8000f8e3cff */
[----:B------:R-:W-:Y:S01]  /*24b0*/  SHF.L.U32 R2, R2, 0x1f, RZ ;  /* 0x0000001f02027819 */ /* 0x000fe200000006ff */
[----:B-1--4-:R-:W-:-:S07]  /*24c0*/  IMAD.U32 R0, RZ, RZ, UR6 ;  /* 0x00000006ff007e24 */ /* 0x012fce000f8e00ff */
.L_x_39:
[----:B-1----:R1:W2:Y:S02]  /*24d0*/  SYNCS.PHASECHK.TRANS64.TRYWAIT P0, [R0+URZ], R2 ;  /* 0x00000002000075a7 */ /* 0x0022a400080011ff */
[----:B--2---:R-:W-:Y:S05]  /*24e0*/  @!P0 NANOSLEEP.SYNCS 0x989680 ;  /* 0x009896800000895d */ /* 0x004fea0003900000 */
[----:B------:R-:W2:Y:S02]  /*24f0*/  @!P0 SYNCS.PHASECHK.TRANS64 P0, [R0+URZ], R2 ;  /* 0x00000002000085a7 */ /* 0x000ea400080010ff */
[----:B--2---:R-:W-:Y:S05]  /*2500*/  @P0 EXIT ;  /* 0x000000000000094d */ /* 0x004fea0003800000 */
[----:B------:R-:W-:Y:S05]  /*2510*/  BRA `(.L_x_39) ;  /* 0xfffffffc00ec7947 */ /* 0x000fea000383ffff */
.L_x_17:
[----:B------:R-:W-:-:S04]  /*2520*/  UISETP.NE.AND UP1, UPT, UR37, URZ, UPT ;  /* 0x000000ff2500728c */ /* 0x000fc8000bf25270 */
[----:B------:R-:W-:-:S09]  /*2530*/  UISETP.NE.OR UP1, UPT, UR8, 0x1, UP1 ;  /* 0x000000010800788c */ /* 0x000fd20008f25670 */
[----:B------:R-:W-:Y:S05]  /*2540*/  BRA.U UP1, `(.L_x_40) ;  /* 0x0000000501487547 */ /* 0x000fea000b800000 */
[----:B------:R-:W-:Y:S01]  /*2550*/  ISETP.NE.AND P2, PT, R2, RZ, PT ;  /* 0x000000ff0200720c */ /* 0x000fe20003f45270 */
[----:B------:R-:W-:Y:S01]  /*2560*/  IMAD.MOV.U32 R12, RZ, RZ, 0x1 ;  /* 0x00000001ff0c7424 */ /* 0x000fe200078e00ff */
[----:B------:R-:W-:Y:S02]  /*2570*/  CS2R R10, SRZ ;  /* 0x00000000000a7805 */ /* 0x000fe4000001ff00 */
[----:B------:R-:W-:Y:S01]  /*2580*/  CS2R R8, SRZ ;  /* 0x0000000000087805 */ /* 0x000fe2000001ff00 */
[----:B------:R-:W-:Y:S01]  /*2590*/  UMOV UR4, 0x400 ;  /* 0x0000040000047882 */ /* 0x000fe20000000000 */
[----:B------:R-:W-:Y:S01]  /*25a0*/  UMOV UR6, URZ ;  /* 0x000000ff00067c82 */ /* 0x000fe20008000000 */
[----:B------:R-:W-:-:S12]  /*25b0*/  ULEA UR37, UR37, UR4, 0x18 ;  /* 0x0000000425257291 */ /* 0x000fd8000f8ec0ff */
.L_x_44:
[----:B------:R-:W-:Y:S02]  /*25c0*/  LEA R0, R8, UR37, 0x3 ;  /* 0x0000002508007c11 */ /* 0x000fe4000f8e18ff */
[----:B------:R-:W-:-:S03]  /*25d0*/  SHF.L.U32 R4, R9, 0x1f, RZ ;  /* 0x0000001f09047819 */ /* 0x000fc600000006ff */
[----:B------:R-:W-:Y:S01]  /*25e0*/  VIADD R5, R0, 0x100 ;  /* 0x0000010000057836 */ /* 0x000fe20000000000 */
[----:B------:R-:W1:Y:S02]  /*25f0*/  SYNCS.PHASECHK.TRANS64.TRYWAIT P0, [R0+URZ+0xf0], R4 ;  /* 0x0000f004000075a7 */ /* 0x000e6400080011ff */
[----:B-1----:R-:W-:Y:S05]  /*2600*/  @!P0 BRA `(.L_x_41) ;  /* 0x0000006c00188947 */ /* 0x002fea0003800000 */
.L_x_135:
[----:B------:R-:W-:Y:S01]  /*2610*/  ULEA UR5, UR6, UR37, 0x3 ;  /* 0x0000002506057291 */ /* 0x000fe2000f8e18ff */
[----:B-1----:R-:W-:Y:S01]  /*2620*/  PRMT R0, RZ, 0x654, R5 ;  /* 0x00000654ff007816 */ /* 0x002fe20000000005 */
[----:B------:R-:W-:Y:S01]  /*2630*/  @!P2 IMAD.MOV.U32 R4, RZ, RZ, 0x10 ;  /* 0x00000010ff04a424 */ /* 0x000fe200078e00ff */
[----:B------:R-:W-:Y:S01]  /*2640*/  SHF.L.U32 R5, R12, 0x1f, RZ ;  /* 0x0000001f0c057819 */ /* 0x000fe200000006ff */
[----:B------:R-:W-:Y:S01]  /*2650*/  UIADD3 UR4, UPT, UPT, UR5, 0x90, URZ ;  /* 0x0000009005047890 */ /* 0x000fe2000fffe0ff */
[----:B------:R1:W-:Y:S05]  /*2660*/  SYNCS.ARRIVE.TRANS64.RED.A1T0 RZ, [R0+URZ], RZ ;  /* 0x000000ff00ff79a7 */ /* 0x0003ea00081004ff */
[----:B------:R-:W-:Y:S01]  /*2670*/  IMAD.U32 R6, RZ, RZ, UR4 ;  /* 0x00000004ff067e24 */ /* 0x000fe2000f8e00ff */
[----:B------:R-:W2:Y:S04]  /*2680*/  SYNCS.PHASECHK.TRANS64.TRYWAIT P0, [UR5+0xa0], R5 ;  /* 0x0000a005ff0075a7 */ /* 0x000ea80008001105 */
[----:B------:R-:W-:Y:S01]  /*2690*/  PRMT R6, R2, 0x654, R6 ;  /* 0x0000065402067816 */ /* 0x000fe20000000006 */
[----:B-12---:R-:W-:Y:S06]  /*26a0*/  @!P0 BRA `(.L_x_42) ;  /* 0x0000006c00048947 */ /* 0x006fec0003800000 */
.L_x_137:
[----:B------:R-:W-:Y:S01]  /*26b0*/  ULEA UR4, UR6, UR37, 0x4 ;  /* 0x0000002506047291 */ /* 0x000fe2000f8e20ff */
[----:B------:R-:W-:Y:S01]  /*26c0*/  SEL R3, R6, R3, !P2 ;  /* 0x0000000306037207 */ /* 0x000fe20005000000 */
[----:B------:R-:W-:Y:S01]  /*26d0*/  UIADD3 UR5, UPT, UPT, UR5, 0x90, URZ ;  /* 0x0000009005057890 */ /* 0x000fe2000fffe0ff */
[----:B-1----:R-:W-:Y:S01]  /*26e0*/  LEA R0, R11, UR37, 0x3 ;  /* 0x000000250b007c11 */ /* 0x002fe2000f8e18ff */
[----:B------:R-:W-:Y:S01]  /*26f0*/  UIADD3 UR4, UPT, UPT, UR4, 0x120, URZ ;  /* 0x0000012004047890 */ /* 0x000fe2000fffe0ff */
[----:B------:R1:W-:Y:S01]  /*2700*/  @!P2 SYNCS.ARRIVE.TRANS64.RED RZ, [R3+URZ], R4 ;  /* 0x0000000403ffa9a7 */ /* 0x0003e200080004ff */
[----:B------:R-:W-:Y:S01]  /*2710*/  UIADD3 UR6, UPT, UPT, UR6, 0x1, URZ ;  /* 0x0000000106067890 */ /* 0x000fe2000fffe0ff */
[----:B------:R-:W-:-:S03]  /*2720*/  VIADD R8, R8, 0x1 ;  /* 0x0000000108087836 */ /* 0x000fc60000000000 */
[----:B------:R-:W-:Y:S02]  /*2730*/  UISETP.NE.AND UP0, UPT, UR6, 0x2, UPT ;  /* 0x000000020600788c */ /* 0x000fe4000bf05270 */
[----:B------:R-:W-:Y:S01]  /*2740*/  ISETP.NE.AND P0, PT, R8, 0x2, PT ;  /* 0x000000020800780c */ /* 0x000fe20003f05270 */
[----:B------:R-:W-:Y:S06]  /*2750*/  UGETNEXTWORKID.BROADCAST [UR4], [UR5] ;  /* 0x00000000040073ca */ /* 0x000fec0008000100 */
[----:B------:R-:W-:Y:S02]  /*2760*/  USEL UR4, URZ, 0x1, UP0 ;  /* 0x00000001ff047887 */ /* 0x000fe40008000000 */
[----:B------:R-:W-:-:S04]  /*2770*/  USEL UR6, UR6, URZ, UP0 ;  /* 0x000000ff06067287 */ /* 0x000fc80008000000 */
[----:B------:R-:W-:Y:S02]  /*2780*/  LOP3.LUT R12, R12, UR4, RZ, 0x3c, !PT ;  /* 0x000000040c0c7c12 */ /* 0x000fe4000f8e3cff */
[----:B-1----:R-:W-:-:S04]  /*2790*/  SHF.L.U32 R4, R10, 0x1f, RZ ;  /* 0x0000001f0a047819 */ /* 0x002fc800000006ff */
[----:B------:R-:W1:Y:S02]  /*27a0*/  SYNCS.PHASECHK.TRANS64.TRYWAIT P1, [R0+URZ+0x90], R4 ;  /* 0x00009004000075a7 */ /* 0x000e6400080211ff */
[----:B-1----:R-:W-:Y:S05]  /*27b0*/  @!P1 BRA `(.L_x_43) ;  /* 0x0000006800d89947 */ /* 0x002fea0003800000 */
.L_x_138:
[C---:B-1----:R-:W-:Y:S01]  /*27c0*/  LEA R4, R11.reuse, UR37, 0x4 ;  /* 0x000000250b047c11 */ /* 0x042fe2000f8e20ff */
[----:B------:R-:W-:Y:S01]  /*27d0*/  VIADD R0, R0, 0xa0 ;  /* 0x000000a000007836 */ /* 0x000fe20000000000 */
[----:B------:R-:W-:Y:S01]  /*27e0*/  SEL R8, R8, RZ, P0 ;  /* 0x000000ff08087207 */ /* 0x000fe20000000000 */
[----:B------:R-:W-:-:S03]  /*27f0*/  VIADD R11, R11, 0x1 ;  /* 0x000000010b0b7836 */ /* 0x000fc60000000000 */
[----:B------:R-:W1:Y:S01]  /*2800*/  LDS.128 R4, [R4+0x120] ;  /* 0x0001200004047984 */ /* 0x000e620000000c00 */
[----:B------:R-:W-:Y:S02]  /*2810*/  PRMT R0, RZ, 0x654, R0 ;  /* 0x00000654ff007816 */ /* 0x000fe40000000000 */
[C---:B------:R-:W-:Y:S01]  /*2820*/  ISETP.NE.AND P1, PT, R11.reuse, 0x2, PT ;  /* 0x000000020b00780c */ /* 0x040fe20003f25270 */
[----:B------:R-:W-:Y:S01]  /*2830*/  @!PT LDS RZ, [RZ] ;  /* 0x00000000fffff984 */ /* 0x000fe20000000800 */
[----:B------:R-:W-:Y:S01]  /*2840*/  @!PT LDS RZ, [RZ] ;  /* 0x00000000fffff984 */ /* 0x000fe20000000800 */
[----:B------:R-:W-:Y:S01]  /*2850*/  @!PT LDS RZ, [RZ] ;  /* 0x00000000fffff984 */ /* 0x000fe20000000800 */
[----:B------:R-:W-:Y:S01]  /*2860*/  @!PT LDS RZ, [RZ] ;  /* 0x00000000fffff984 */ /* 0x000fe20000000800 */
[----:B------:R2:W-:Y:S06]  /*2870*/  MEMBAR.ALL.CTA ;  /* 0x0000000000007992 */ /* 0x0005ec0000008000 */
[----:B--2---:R-:W2:Y:S01]  /*2880*/  FENCE.VIEW.ASYNC.S ;  /* 0x00000000000073c6 */ /* 0x004ea20000000000 */
[----:B------:R-:W-:Y:S01]  /*2890*/  SEL R11, R11, RZ, P1 ;  /* 0x000000ff0b0b7207 */ /* 0x000fe20000800000 */
[----:B--2---:R2:W-:Y:S01]  /*28a0*/  SYNCS.ARRIVE.TRANS64.RED.A1T0 RZ, [R0+URZ], RZ ;  /* 0x000000ff00ff79a7 */ /* 0x0045e200081004ff */
[----:B-1----:R-:W-:-:S02]  /*28b0*/  LOP3.LUT P3, RZ, R6, 0x1, RZ, 0xc0, !PT ;  /* 0x0000000106ff7812 */ /* 0x002fc4000786c0ff */
[----:B------:R-:W-:-:S04]  /*28c0*/  SEL R4, RZ, 0x1, P1 ;  /* 0x00000001ff047807 */ /* 0x000fc80000800000 */
[----:B------:R-:W-:Y:S02]  /*28d0*/  LOP3.LUT R10, R10, R4, RZ, 0x3c, !PT ;  /* 0x000000040a0a7212 */ /* 0x000fe400078e3cff */
[----:B--2---:R-:W-:-:S04]  /*28e0*/  SEL R0, RZ, 0x1, P0 ;  /* 0x00000001ff007807 */ /* 0x004fc80000000000 */
[----:B------:R-:W-:Y:S01]  /*28f0*/  LOP3.LUT R9, R9, R0, RZ, 0x3c, !PT ;  /* 0x0000000009097212 */ /* 0x000fe200078e3cff */
[----:B------:R-:W-:Y:S06]  /*2900*/  @P3 BRA `(.L_x_44) ;  /* 0xfffffffc002c3947 */ /* 0x000fec000383ffff */
[----:B------:R-:W-:Y:S01]  /*2910*/  ULEA UR5, UR6, UR37, 0x3 ;  /* 0x0000002506057291 */ /* 0x000fe2000f8e18ff */
[----:B------:R-:W-:-:S08]  /*2920*/  SHF.L.U32 R2, R12, 0x1f, RZ ;  /* 0x0000001f0c027819 */ /* 0x000fd000000006ff */
[----:B------:R-:W1:Y:S02]  /*2930*/  SYNCS.PHASECHK.TRANS64 P0, [UR5+0xa0], R2 ;  /* 0x0000a002ff0075a7 */ /* 0x000e640008001005 */
[----:B-1----:R-:W-:Y:S05]  /*2940*/  @P0 BRA `(.L_x_45) ;  /* 0x0000000000080947 */ /* 0x002fea0003800000 */
[----:B------:R-:W1:Y:S02]  /*2950*/  SYNCS.PHASECHK.TRANS64.TRYWAIT P0, [UR5+0xa0], R2 ;  /* 0x0000a002ff0075a7 */ /* 0x000e640008001105 */
[----:B-1----:R-:W-:Y:S05]  /*2960*/  @!P0 BRA `(.L_x_46) ;  /* 0x0000006800808947 */ /* 0x002fea0003800000 */
.L_x_45:
[----:B------:R-:W-:-:S04]  /*2970*/  UIADD3 UR4, UPT, UPT, UR6, 0x1, URZ ;  /* 0x0000000106047890 */ /* 0x000fc8000fffe0ff */
[----:B------:R-:W-:-:S04]  /*2980*/  UISETP.NE.AND UP0, UPT, UR4, 0x2, UPT ;  /* 0x000000020400788c */ /* 0x000fc8000bf05270 */
[----:B------:R-:W-:Y:S02]  /*2990*/  USEL UR7, URZ, 0x1, UP0 ;  /* 0x00000001ff077887 */ /* 0x000fe40008000000 */
[----:B------:R-:W-:-:S04]  /*29a0*/  USEL UR4, UR4, URZ, UP0 ;  /* 0x000000ff04047287 */ /* 0x000fc80008000000 */
[----:B------:R-:W-:Y:S01]  /*29b0*/  ULEA UR4, UR4, UR37, 0x3 ;  /* 0x0000002504047291 */ /* 0x000fe2000f8e18ff */
[----:B-1----:R-:W-:-:S04]  /*29c0*/  LOP3.LUT R2, R12, UR7, RZ, 0x3c, !PT ;  /* 0x000000070c027c12 */ /* 0x002fc8000f8e3cff */
[----:B------:R-:W-:-:S04]  /*29d0*/  SHF.L.U32 R0, R2, 0x1f, RZ ;  /* 0x0000001f02007819 */ /* 0x000fc800000006ff */
[----:B------:R-:W1:Y:S02]  /*29e0*/  SYNCS.PHASECHK.TRANS64 P0, [UR4+0xa0], R0 ;  /* 0x0000a000ff0075a7 */ /* 0x000e640008001004 */
[----:B-1----:R-:W-:Y:S05]  /*29f0*/  @P0 EXIT ;  /* 0x000000000000094d */ /* 0x002fea0003800000 */
[----:B------:R-:W-:Y:S02]  /*2a00*/  SHF.L.U32 R2, R2, 0x1f, RZ ;  /* 0x0000001f02027819 */ /* 0x000fe400000006ff */
[----:B------:R-:W-:-:S07]  /*2a10*/  MOV R0, UR4 ;  /* 0x0000000400007c02 */ /* 0x000fce0008000f00 */
.L_x_47:
[----:B-1----:R1:W2:Y:S02]  /*2a20*/  SYNCS.PHASECHK.TRANS64.TRYWAIT P0, [R0+URZ+0xa0], R2 ;  /* 0x0000a002000075a7 */ /* 0x0022a400080011ff */
[----:B--2---:R-:W-:Y:S05]  /*2a30*/  @!P0 NANOSLEEP.SYNCS 0x989680 ;  /* 0x009896800000895d */ /* 0x004fea0003900000 */
[----:B------:R-:W2:Y:S02]  /*2a40*/  @!P0 SYNCS.PHASECHK.TRANS64 P0, [R0+URZ+0xa0], R2 ;  /* 0x0000a002000085a7 */ /* 0x000ea400080010ff */
[----:B--2---:R-:W-:Y:S05]  /*2a50*/  @P0 EXIT ;  /* 0x000000000000094d */ /* 0x004fea0003800000 */
[----:B------:R-:W-:Y:S05]  /*2a60*/  BRA `(.L_x_47) ;  /* 0xfffffffc00ec7947 */ /* 0x000fea000383ffff */
.L_x_40:
[----:B------:R-:W-:-:S09]  /*2a70*/  UISETP.NE.AND UP1, UPT, UR8, URZ, UPT ;  /* 0x000000ff0800728c */ /* 0x000fd2000bf25270 */
[----:B------:R-:W-:Y:S05]  /*2a80*/  BRA.U UP1, `(.L_x_48) ;  /* 0x0000000d01cc7547 */ /* 0x000fea000b800000 */
[----:B------:R-:W-:Y:S01]  /*2a90*/  UMOV UR4, 0x40 ;  /* 0x0000004000047882 */ /* 0x000fe20000000000 */
[----:B------:R-:W-:Y:S01]  /*2aa0*/  NOP ;  /* 0x0000000000007918 */ /* 0x000fe20000000000 */
[----:B------:R-:W-:Y:S01]  /*2ab0*/  ULEA UR4, UR37, UR4, 0x18 ;  /* 0x0000000425047291 */ /* 0x000fe2000f8ec0ff */
[----:B------:R-:W-:Y:S02]  /*2ac0*/  UMOV UR5, 0x400 ;  /* 0x0000040000057882 */ /* 0x000fe40000000000 */
[----:B------:R-:W-:-:S06]  /*2ad0*/  ULEA UR37, UR37, UR5, 0x18 ;  /* 0x0000000525257291 */ /* 0x000fcc000f8ec0ff */
[----:B------:R-:W1:Y:S02]  /*2ae0*/  LDS.U8 R0, [UR4+0x1c] ;  /* 0x00001c04ff007984 */ /* 0x000e640008000000 */
[----:B-1----:R-:W-:-:S13]  /*2af0*/  ISETP.NE.AND P0, PT, R0, RZ, PT ;  /* 0x000000ff0000720c */ /* 0x002fda0003f05270 */
[----:B------:R-:W-:Y:S05]  /*2b00*/  @P0 BRA `(.L_x_49) ;  /* 0x0000000000580947 */ /* 0x000fea0003800000 */
[----:B------:R-:W-:-:S13]  /*2b10*/  ELECT P0, URZ, PT ;  /* 0x0000000000ff782f */ /* 0x000fda0003800000 */
[----:B------:R-:W-:Y:S05]  /*2b20*/  @!P0 BRA `(.L_x_50) ;  /* 0x0000000000608947 */ /* 0x000fea0003800000 */
[----:B------:R-:W-:Y:S01]  /*2b30*/  UMOV UR5, 0x10 ;  /* 0x0000001000057882 */ /* 0x000fe20000000000 */
[----:B------:R-:W-:Y:S01]  /*2b40*/  HFMA2 R0, -RZ, RZ, 0, 5.9604644775390625e-08 ;  /* 0x00000001ff007431 */ /* 0x000fe200000001ff */
[----:B------:R-:W-:-:S03]  /*2b50*/  MOV R2, 0xffff ;  /* 0x0000ffff00027802 */ /* 0x000fc60000000f00 */
[----:B------:R-:W-:Y:S04]  /*2b60*/  DEPBAR.LE SB1, 0x36 ;  /* 0x00009d800000791a */ /* 0x000fe80000000000 */
[----:B------:R-:W1:Y:S02]  /*2b70*/  UTCATOMSWS.FIND_AND_SET.ALIGN UP0, UR5, UR5 ;  /* 0x00000005000575e3 */ /* 0x000e640008000800 */
[----:B-1----:R-:W-:Y:S01]  /*2b80*/  MOV R3, UR5 ;  /* 0x0000000500037c02 */ /* 0x002fe20008000f00 */
[----:B------:R-:W-:Y:S06]  /*2b90*/  BRA.U UP0, `(.L_x_51) ;  /* 0x0000000100187547 */ /* 0x000fec000b800000 */
.L_x_52:
[----:B------:R-:W-:Y:S05]  /*2ba0*/  NANOSLEEP 0x64 ;  /* 0x000000640000795d */ /* 0x000fea0003800000 */
[----:B------:R-:W-:-:S05]  /*2bb0*/  UMOV UR5, 0x10 ;  /* 0x0000001000057882 */ /* 0x000fca0000000000 */
[----:B------:R-:W-:Y:S04]  /*2bc0*/  DEPBAR.LE SB1, 0x36 ;  /* 0x00009d800000791a */ /* 0x000fe80000000000 */
[----:B------:R-:W1:Y:S02]  /*2bd0*/  UTCATOMSWS.FIND_AND_SET.ALIGN UP0, UR5, UR5 ;  /* 0x00000005000575e3 */ /* 0x000e640008000800 */
[----:B-1----:R-:W-:Y:S01]  /*2be0*/  MOV R3, UR5 ;  /* 0x0000000500037c02 */ /* 0x002fe20008000f00 */
[----:B------:R-:W-:Y:S05]  /*2bf0*/  BRA.U !UP0, `(.L_x_52) ;  /* 0xfffffffd08e87547 */ /* 0x000fea000b83ffff */
.L_x_51:
[-C--:B------:R-:W-:Y:S02]  /*2c00*/  SHF.L.U32 R2, R2, R3.reuse, RZ ;  /* 0x0000000302027219 */ /* 0x080fe400000006ff */
[----:B------:R-:W-:Y:S01]  /*2c10*/  SHF.L.U32 R0, R0, R3, RZ ;  /* 0x0000000300007219 */ /* 0x000fe200000006ff */
[----:B------:R-:W-:Y:S02]  /*2c20*/  IMAD.SHL.U32 R3, R3, 0x20, RZ ;  /* 0x0000002003037824 */ /* 0x000fe400078e00ff */
[----:B------:R1:W-:Y:S04]  /*2c30*/  ATOMS.OR RZ, [UR4+0x14], R2 ;  /* 0x00001402ffff798c */ /* 0x0003e8000b000004 */
[----:B------:R1:W-:Y:S04]  /*2c40*/  ATOMS.OR RZ, [UR4+0x18], R0 ;  /* 0x00001800ffff798c */ /* 0x0003e8000b000004 */
[----:B------:R1:W-:Y:S01]  /*2c50*/  STS [UR37+0x140], R3 ;  /* 0x00014003ff007988 */ /* 0x0003e20008000825 */
[----:B------:R-:W-:Y:S05]  /*2c60*/  BRA `(.L_x_50) ;  /* 0x0000000000107947 */ /* 0x000fea0003800000 */
.L_x_49:
[----:B------:R-:W-:Y:S02]  /*2c70*/  MOV R0, 0xffffffff ;  /* 0xffffffff00007802 */ /* 0x000fe40000000f00 */
[----:B------:R-:W-:-:S03]  /*2c80*/  MOV R2, 0x2cb0 ;  /* 0x00002cb000027802 */ /* 0x000fc60000000f00 */
[----:B------:R1:W-:Y:S04]  /*2c90*/  STS [UR37+0x140], R0 ;  /* 0x00014000ff007988 */ /* 0x0003e80008000825 */
[----:B-1-3-5:R-:W-:Y:S05]  /*2ca0*/  CALL.REL.NOINC `($__internal_1_$__cuda_sm10x_tcgen05_guardrail_trap_phase_invalid_during_alloc) ;  /* 0x0000006c00c47944 */ /* 0x02afea0003c00000 */
.L_x_50:
[----:B------:R-:W-:Y:S05]  /*2cb0*/  WARPSYNC.ALL ;  /* 0x0000000000007948 */ /* 0x000fea0003800000 */
[----:B------:R-:W2:Y:S01]  /*2cc0*/  S2UR UR5, SR_CgaCtaId ;  /* 0x00000000000579c3 */ /* 0x000ea20000008800 */
[----:B------:R-:W-:Y:S01]  /*2cd0*/  UMOV UR4, 0x400 ;  /* 0x0000040000047882 */ /* 0x000fe20000000000 */
[----:B------:R-:W-:-:S06]  /*2ce0*/  NOP ;  /* 0x0000000000007918 */ /* 0x000fcc0000000000 */
[----:B------:R-:W-:Y:S06]  /*2cf0*/  BAR.ARV 0x6, 0xa0 ;  /* 0x0182800000007b1d */ /* 0x000fec0000002000 */
[----:B------:R-:W4:Y:S01]  /*2d00*/  LDCU UR7, c[0x0][0x38c] ;  /* 0x00007180ff0777ac */ /* 0x000f220008000800 */
[----:B------:R-:W-:Y:S01]  /*2d10*/  IMAD.MOV.U32 R11, RZ, RZ, 0x1 ;  /* 0x00000001ff0b7424 */ /* 0x000fe200078e00ff */
[----:B------:R-:W-:Y:S01]  /*2d20*/  CS2R R8, SRZ ;  /* 0x0000000000087805 */ /* 0x000fe2000001ff00 */
[----:B------:R-:W-:Y:S01]  /*2d30*/  IMAD.MOV.U32 R10, RZ, RZ, RZ ;  /* 0x000000ffff0a7224 */ /* 0x000fe200078e00ff */
[----:B------:R-:W3:Y:S01]  /*2d40*/  LDCU UR6, c[0x0][0x38c] ;  /* 0x00007180ff0677ac */ /* 0x000ee20008000800 */
[----:B------:R-:W-:Y:S01]  /*2d50*/  UMOV UR15, URZ ;  /* 0x000000ff000f7c82 */ /* 0x000fe20008000000 */
[----:B------:R-:W-:Y:S01]  /*2d60*/  UMOV UR14, URZ ;  /* 0x000000ff000e7c82 */ /* 0x000fe20008000000 */
[----:B--2---:R-:W-:Y:S01]  /*2d70*/  ULEA UR5, UR5, UR4, 0x18 ;  /* 0x0000000405057291 */ /* 0x004fe2000f8ec0ff */
[----:B------:R-:W-:Y:S01]  /*2d80*/  UMOV UR24, 0x0 ;  /* 0x0000000000187882 */ /* 0x000fe20000000000 */
[----:B------:R-:W-:-:S02]  /*2d90*/  UMOV UR25, 0x4400010 ;  /* 0x0440001000197882 */ /* 0x000fc40000000000 */
[----:B------:R-:W-:Y:S02]  /*2da0*/  UIADD3 UR10, UPT, UPT, UR5, 0x6400, URZ ;  /* 0x00006400050a7890 */ /* 0x000fe4000fffe0ff */
[----:B------:R-:W-:Y:S02]  /*2db0*/  UIADD3 UR11, UPT, UPT, UR5, 0xe400, URZ ;  /* 0x0000e400050b7890 */ /* 0x000fe4000fffe0ff */
[----:B----4-:R-:W-:Y:S01]  /*2dc0*/  UIADD3 UR7, UPT, UPT, UR7, 0x7f, URZ ;  /* 0x0000007f07077890 */ /* 0x010fe2000fffe0ff */
[----:B-1----:R-:W1:Y:S01]  /*2dd0*/  LDS R0, [UR5+0x140] ;  /* 0x00014005ff007984 */ /* 0x002e620008000800 */
[----:B------:R-:W-:Y:S02]  /*2de0*/  USHF.R.U32.HI UR10, URZ, 0x4, UR10 ;  /* 0x00000004ff0a7899 */ /* 0x000fe4000801160a */
[----:B------:R-:W-:Y:S02]  /*2df0*/  USHF.R.S32.HI UR4, URZ, 0x1f, UR7 ;  /* 0x0000001fff047899 */ /* 0x000fe40008011407 */
[----:B------:R-:W-:-:S02]  /*2e00*/  USHF.R.U32.HI UR11, URZ, 0x4, UR11 ;  /* 0x00000004ff0b7899 */ /* 0x000fc4000801160b */
[----:B------:R-:W-:Y:S02]  /*2e10*/  ULEA.HI UR4, UR4, UR7, URZ, 0x7 ;  /* 0x0000000704047291 */ /* 0x000fe4000f8f38ff */
[----:B------:R-:W-:Y:S02]  /*2e20*/  ULOP3.LUT UR10, UR10, 0x3fff, URZ, 0xc0, !UPT ;  /* 0x00003fff0a0a7892 */ /* 0x000fe4000f8ec0ff */
[----:B------:R-:W-:Y:S02]  /*2e30*/  USHF.R.S32.HI UR4, URZ, 0x7, UR4 ;  /* 0x00000007ff047899 */ /* 0x000fe40008011404 */
[----:B------:R-:W-:Y:S02]  /*2e40*/  ULOP3.LUT UR11, UR11, 0x3fff, URZ, 0xc0, !UPT ;  /* 0x00003fff0b0b7892 */ /* 0x000fe4000f8ec0ff */
[----:B------:R-:W-:Y:S01]  /*2e50*/  UISETP.LT.AND UP0, UPT, UR4, 0x1, UPT ;  /* 0x000000010400788c */ /* 0x000fe2000bf01270 */
[----:B------:R-:W-:Y:S01]  /*2e60*/  UMOV UR22, 0x0 ;  /* 0x0000000000167882 */ /* 0x000fe20000000000 */
[----:B------:R-:W-:-:S02]  /*2e70*/  UMOV UR23, 0x4400010 ;  /* 0x0440001000177882 */ /* 0x000fc40000000000 */
[----:B------:R-:W-:Y:S02]  /*2e80*/  USEL UR9, UR4, 0x1, !UP0 ;  /* 0x0000000104097887 */ /* 0x000fe4000c000000 */
[----:B------:R-:W-:Y:S02]  /*2e90*/  ULOP3.LUT UR10, UR10, 0x10000, URZ, 0xfc, !UPT ;  /* 0x000100000a0a7892 */ /* 0x000fe4000f8efcff */
[----:B------:R-:W-:Y:S02]  /*2ea0*/  ULOP3.LUT UR11, UR11, 0x10000, URZ, 0xfc, !UPT ;  /* 0x000100000b0b7892 */ /* 0x000fe4000f8efcff */
[----:B------:R-:W-:Y:S02]  /*2eb0*/  UIADD3 UR9, UPT, UPT, -UR9, URZ, URZ ;  /* 0x000000ff09097290 */ /* 0x000fe4000fffe1ff */
[----:B---3--:R-:W-:Y:S01]  /*2ec0*/  UISETP.GE.AND UP3, UPT, UR6, 0x1, UPT ;  /* 0x000000010600788c */ /* 0x008fe2000bf66270 */
[----:B------:R-:W-:Y:S01]  /*2ed0*/  UMOV UR20, 0x0 ;  /* 0x0000000000147882 */ /* 0x000fe20000000000 */
[----:B------:R-:W-:Y:S01]  /*2ee0*/  UMOV UR21, 0x4400010 ;  /* 0x0440001000157882 */ /* 0x000fe20000000000 */
[----:B------:R-:W-:Y:S01]  /*2ef0*/  UMOV UR18, 0x0 ;  /* 0x0000000000127882 */ /* 0x000fe20000000000 */
[----:B------:R-:W-:Y:S01]  /*2f00*/  UMOV UR19, 0x4400010 ;  /* 0x0440001000137882 */ /* 0x000fe20000000000 */
[----:B-1----:R-:W-:-:S15]  /*2f10*/  R2UR UR16, R0 ;  /* 0x00000000001072ca */ /* 0x002fde00000e0000 */
.L_x_59:
[----:B------:R-:W-:Y:S02]  /*2f20*/  LEA R0, R10, UR5, 0x3 ;  /* 0x000000050a007c11 */ /* 0x000fe4000f8e18ff */
[----:B------:R-:W-:Y:S02]  /*2f30*/  SHF.L.U32 R2, R9, 0x1f, RZ ;  /* 0x0000001f09027819 */ /* 0x000fe400000006ff */
[----:B------:R-:W-:Y:S01]  /*2f40*/  PLOP3.LUT P0, PT, PT, PT, UP3, 0x80, 0x8 ;  /* 0x000000000008781c */ /* 0x000fe20003f0f038 */
[----:B------:R-:W-:Y:S01]  /*2f50*/  VIADD R3, R0, 0xa0 ;  /* 0x000000a000037836 */ /* 0x000fe20000000000 */
[----:B-1----:R-:W1:Y:S02]  /*2f60*/  SYNCS.PHASECHK.TRANS64.TRYWAIT P1, [R0+URZ+0x90], R2 ;  /* 0x00009002000075a7 */ /* 0x002e6400080211ff */
[----:B-1-3--:R-:W-:Y:S09]  /*2f70*/  @!P1 BRA `(.L_x_53) ;  /* 0x0000006400149947 */ /* 0x00aff20003800000 */
.L_x_140:
[----:B------:R-:W-:Y:S01]  /*2f80*/  LEA R4, R10, UR5, 0x4 ;  /* 0x000000050a047c11 */ /* 0x000fe2000f8e20ff */
[----:B------:R-:W-:Y:S01]  /*2f90*/  @UP3 ULEA UR6, UR14, UR5, 0x3 ;  /* 0x000000050e063291 */ /* 0x000fe2000f8e18ff */
[----:B------:R-:W-:Y:S01]  /*2fa0*/  PLOP3.LUT P2, PT, PT, PT, PT, 0x80, 0x8 ;  /* 0x000000000008781c */ /* 0x000fe20003f4f070 */
[----:B------:R-:W-:Y:S01]  /*2fb0*/  ULEA UR7, UR15, UR5, 0x3 ;  /* 0x000000050f077291 */ /* 0x000fe2000f8e18ff */
[----:B------:R-:W-:Y:S02]  /*2fc0*/  PRMT R3, RZ, 0x654, R3 ;  /* 0x00000654ff037816 */ /* 0x000fe40000000003 */
[----:B------:R-:W2:Y:S01]  /*2fd0*/  LDS.128 R4, [R4+0x120] ;  /* 0x0001200004047984 */ /* 0x000ea20000000c00 */
[----:B-1----:R-:W-:Y:S02]  /*2fe0*/  @P0 SHF.L.U32 R2, R8, 0x1f, RZ ;  /* 0x0000001f08020819 */ /* 0x002fe400000006ff */
[----:B------:R-:W-:Y:S01]  /*2ff0*/  SHF.L.U32 R0, R11, 0x1f, RZ ;  /* 0x0000001f0b007819 */ /* 0x000fe200000006ff */
[----:B------:R-:W-:Y:S01]  /*3000*/  @!PT LDS RZ, [RZ] ;  /* 0x00000000fffff984 */ /* 0x000fe20000000800 */
[----:B------:R-:W-:Y:S01]  /*3010*/  @!PT LDS RZ, [RZ] ;  /* 0x00000000fffff984 */ /* 0x000fe20000000800 */
[----:B------:R-:W-:Y:S01]  /*3020*/  @!PT LDS RZ, [RZ] ;  /* 0x00000000fffff984 */ /* 0x000fe20000000800 */
[----:B------:R-:W-:Y:S01]  /*3030*/  @!PT LDS RZ, [RZ] ;  /* 0x00000000fffff984 */ /* 0x000fe20000000800 */
[----:B------:R1:W-:Y:S06]  /*3040*/  MEMBAR.ALL.CTA ;  /* 0x0000000000007992 */ /* 0x0003ec0000008000 */
[----:B-1----:R-:W1:Y:S02]  /*3050*/  FENCE.VIEW.ASYNC.S ;  /* 0x00000000000073c6 */ /* 0x002e640000000000 */
[----:B-1----:R1:W-:Y:S01]  /*3060*/  SYNCS.ARRIVE.TRANS64.RED.A1T0 RZ, [R3+URZ], RZ ;  /* 0x000000ff03ff79a7 */ /* 0x0023e200081004ff */
[----:B------:R1:W3:Y:S01]  /*3070*/  @P0 SYNCS.PHASECHK.TRANS64.TRYWAIT P2, [UR6], R2 ;  /* 0x00000002ff0005a7 */ /* 0x0002e20008041106 */
[----:B------:R-:W-:Y:S01]  /*3080*/  ULEA.HI UR6, UR15, UR15, URZ, 0x1 ;  /* 0x0000000f0f067291 */ /* 0x000fe2000f8f08ff */
[----:B--2---:R-:W-:-:S03]  /*3090*/  LOP3.LUT P1, RZ, R6, 0x1, RZ, 0xc0, !PT ;  /* 0x0000000106ff7812 */ /* 0x004fc6000782c0ff */
[----:B------:R-:W-:Y:S02]  /*30a0*/  USHF.L.U32 UR8, UR6, 0x7, URZ ;  /* 0x0000000706087899 */ /* 0x000fe400080006ff */
[----:B------:R-:W-:Y:S02]  /*30b0*/  ULOP3.LUT UR6, UR6, 0xffe, URZ, 0xc0, !UPT ;  /* 0x00000ffe06067892 */ /* 0x000fe4000f8ec0ff */
[----:B------:R-:W-:Y:S02]  /*30c0*/  ULOP3.LUT UR8, UR8, 0xffffff00, URZ, 0xc0, !UPT ;  /* 0xffffff0008087892 */ /* 0x000fe4000f8ec0ff */
[----:B------:R-:W-:Y:S02]  /*30d0*/  UIADD3 UR6, UPT, UPT, -UR6, UR15, URZ ;  /* 0x0000000f06067290 */ /* 0x000fe4000fffe1ff */
[----:B------:R-:W-:Y:S01]  /*30e0*/  UIADD3 UR8, UPT, UPT, UR16, UR8, URZ ;  /* 0x0000000810087290 */ /* 0x000fe2000fffe0ff */
[----:B------:R-:W2:Y:S03]  /*30f0*/  SYNCS.PHASECHK.TRANS64.TRYWAIT P0, [UR7+0xd0], R0 ;  /* 0x0000d000ff0075a7 */ /* 0x000ea60008001107 */
[----:B------:R-:W-:Y:S01]  /*3100*/  ULEA UR8, UR6, UR8, 0x14 ;  /* 0x0000000806087291 */ /* 0x000fe2000f8ea0ff */
[----:B-123--:R-:W-:Y:S11]  /*3110*/  @!P0 BRA `(.L_x_54) ;  /* 0x0000006000c08947 */ /* 0x00eff60003800000 */
.L_x_142:
[----:B------:R-:W-:Y:S01]  /*3120*/  IADD3 R10, PT, PT, R10, 0x1, RZ ;  /* 0x000000010a0a7810 */ /* 0x000fe20007ffe0ff */
[----:B------:R-:W-:Y:S06]  /*3130*/  BRA.U !UP3, `(.L_x_55) ;  /* 0x000000010bc07547 */ /* 0x000fec000b800000 */
[----:B------:R-:W-:Y:S01]  /*3140*/  UPLOP3.LUT UP4, UPT, UPT, UPT, UPT, 0x40, 0x4 ;  /* 0x000000000004789c */ /* 0x000fe20003f8e870 */
[----:B------:R-:W-:Y:S01]  /*3150*/  UMOV UR13, UR9 ;  /* 0x00000009000d7c82 */ /* 0x000fe20008000000 */
[----:B------:R-:W-:Y:S01]  /*3160*/  UMOV UR12, UR4 ;  /* 0x00000004000c7c82 */ /* 0x000fe20008000000 */
[----:B------:R-:W-:-:S08]  /*3170*/  UMOV UR17, UR14 ;  /* 0x0000000e00117c82 */ /* 0x000fd00008000000 */
.L_x_58:
[----:B------:R-:W-:Y:S02]  /*3180*/  UIADD3 UR13, UPT, UPT, UR13, 0x1, URZ ;  /* 0x000000010d0d7890 */ /* 0x000fe4000fffe0ff */
[----:B--2---:R-:W-:Y:S02]  /*3190*/  ULEA UR6, UR17, UR5, 0x3 ;  /* 0x0000000511067291 */ /* 0x004fe4000f8e18ff */
[----:B------:R-:W-:Y:S01]  /*31a0*/  UISETP.NE.AND UP0, UPT, UR13, URZ, UPT ;  /* 0x000000ff0d00728c */ /* 0x000fe2000bf05270 */
[----:B---3--:R-:W-:Y:S10]  /*31b0*/  @P2 BRA `(.L_x_56) ;  /* 0x00000000000c2947 */ /* 0x008ff40003800000 */
[----:B-1----:R-:W-:Y:S04]  /*31c0*/  SHF.L.U32 R2, R8, 0x1f, RZ ;  /* 0x0000001f08027819 */ /* 0x002fe800000006ff */
[----:B------:R-:W1:Y:S02]  /*31d0*/  SYNCS.PHASECHK.TRANS64.TRYWAIT P0, [UR6], R2 ;  /* 0x00000002ff0075a7 */ /* 0x000e640008001106 */
[----:B-1----:R-:W-:Y:S05]  /*31e0*/  @!P0 BRA `(.L_x_57) ;  /* 0x0000006000a48947 */ /* 0x002fea0003800000 */
.L_x_56:
[----:B------:R-:W-:Y:S01]  /*31f0*/  UISETP.NE.AND UP1, UPT, UR12, 0x1, UPT ;  /* 0x000000010c00788c */ /* 0x000fe2000bf25270 */
[----:B------:R-:W-:Y:S01]  /*3200*/  PLOP3.LUT P2, PT, PT, PT, PT, 0x80, 0x8 ;  /* 0x000000000008781c */ /* 0x000fe20003f4f070 */
[----:B------:R-:W-:Y:S02]  /*3210*/  UIADD3 UR14, UPT, UPT, UR17, 0x1, URZ ;  /* 0x00000001110e7890 */ /* 0x000fe4000fffe0ff */
[----:B------:R-:W-:Y:S02]  /*3220*/  ULEA UR28, UR17, UR11, 0xb ;  /* 0x0000000b111c7291 */ /* 0x000fe4000f8e58ff */
[----:B------:R-:W-:Y:S01]  /*3230*/  UISETP.NE.AND UP2, UPT, UR14, 0x4, UPT ;  /* 0x000000040e00788c */ /* 0x000fe2000bf45270 */
[----:B------:R-:W-:Y:S01]  /*3240*/  PLOP3.LUT P0, PT, PT, PT, UP1, 0x80, 0x8 ;  /* 0x000000000008781c */ /* 0x000fe20003f0f018 */
[----:B------:R-:W-:Y:S02]  /*3250*/  UIADD3 UR40, UPT, UPT, UR28, 0x2, URZ ;  /* 0x000000021c287890 */ /* 0x000fe4000fffe0ff */
[----:B------:R-:W-:Y:S02]  /*3260*/  USEL UR27, URZ, 0x1, UP2 ;  /* 0x00000001ff1b7887 */ /* 0x000fe40009000000 */
[----:B------:R-:W-:Y:S02]  /*3270*/  USEL UR14, UR14, URZ, UP2 ;  /* 0x000000ff0e0e7287 */ /* 0x000fe40009000000 */
[----:B------:R-:W-:Y:S02]  /*3280*/  UIADD3 UR36, UPT, UPT, UR28, 0x4, URZ ;  /* 0x000000041c247890 */ /* 0x000fe4000fffe0ff */
[----:B------:R-:W-:Y:S01]  /*3290*/  @UP1 ULEA UR26, UR14, UR5, 0x3 ;  /* 0x000000050e1a1291 */ /* 0x000fe2000f8e18ff */
[----:B------:R-:W-:Y:S01]  /*32a0*/  LOP3.LUT R8, R8, UR27, RZ, 0x3c, !PT ;  /* 0x0000001b08087c12 */ /* 0x000fe2000f8e3cff */
[----:B------:R-:W-:Y:S02]  /*32b0*/  UIADD3 UR32, UPT, UPT, UR28, 0x6, URZ ;  /* 0x000000061c207890 */ /* 0x000fe4000fffe0ff */
[----:B------:R-:W-:Y:S01]  /*32c0*/  UIADD3 UR6, UPT, UPT, UR6, 0x20, URZ ;  /* 0x0000002006067890 */ /* 0x000fe2000fffe0ff */
[----:B-1----:R-:W-:Y:S01]  /*32d0*/  @P0 SHF.L.U32 R0, R8, 0x1f, RZ ;  /* 0x0000001f08000819 */ /* 0x002fe200000006ff */
[----:B------:R-:W-:Y:S01]  /*32e0*/  UIADD3 UR12, UPT, UPT, UR12, -0x1, URZ ;  /* 0xffffffff0c0c7890 */ /* 0x000fe2000fffe0ff */
[----:B------:R-:W-:Y:S02]  /*32f0*/  UMOV UR29, 0x40004040 ;  /* 0x40004040001d7882 */ /* 0x000fe40000000000 */
[----:B------:R2:W3:Y:S01]  /*3300*/  @P0 SYNCS.PHASECHK.TRANS64.TRYWAIT P2, [UR26], R0 ;  /* 0x00000000ff0005a7 */ /* 0x0004e2000804111a */
[----:B------:R-:W-:Y:S01]  /*3310*/  ULEA UR26, UR17, UR10, 0x9 ;  /* 0x0000000a111a7291 */ /* 0x000fe2000f8e48ff */
[----:B------:R-:W-:Y:S01]  /*3320*/  UMOV UR27, 0x40004040 ;  /* 0x40004040001b7882 */ /* 0x000fe20000000000 */
[----:B------:R-:W-:Y:S02]  /*3330*/  UMOV UR41, 0x40004040 ;  /* 0x4000404000297882 */ /* 0x000fe40000000000 */
[----:B------:R-:W-:Y:S02]  /*3340*/  UIADD3 UR38, UPT, UPT, UR26, 0x2, URZ ;  /* 0x000000021a267890 */ /* 0x000fe4000fffe0ff */
[----:B------:R-:W-:Y:S02]  /*3350*/  UIADD3 UR34, UPT, UPT, UR26, 0x4, URZ ;  /* 0x000000041a227890 */ /* 0x000fe4000fffe0ff */
[----:B------:R-:W-:Y:S01]  /*3360*/  UIADD3 UR30, UPT, UPT, UR26, 0x6, URZ ;  /* 0x000000061a1e7890 */ /* 0x000fe2000fffe0ff */
[----:B------:R2:W-:Y:S01]  /*3370*/  UTCQMMA gdesc[UR26], gdesc[UR28], tmem[UR8], tmem[UR24], idesc[UR25], UP4 ;  /* 0x00ff181c1a0075ea */ /* 0x0005e2000a000308 */
[----:B------:R-:W-:Y:S01]  /*3380*/  UPLOP3.LUT UP4, UPT, UPT, UPT, UPT, 0x80, 0x8 ;  /* 0x000000000008789c */ /* 0x000fe20003f8f070 */
[----:B------:R-:W-:Y:S01]  /*3390*/  UMOV UR39, 0x40004040 ;  /* 0x4000404000277882 */ /* 0x000fe20000000000 */
[----:B------:R-:W-:Y:S01]  /*33a0*/  UMOV UR37, 0x40004040 ;  /* 0x4000404000257882 */ /* 0x000fe20000000000 */
[----:B------:R2:W-:Y:S01]  /*33b0*/  UTCQMMA gdesc[UR38], gdesc[UR40], tmem[UR8], tmem[UR22], idesc[UR23], UPT ;  /* 0x00ff1628260075ea */ /* 0x0005e2000b800308 */
[----:B------:R-:W-:Y:S01]  /*33c0*/  UMOV UR35, 0x40004040 ;  /* 0x4000404000237882 */ /* 0x000fe20000000000 */
[----:B------:R-:W-:Y:S01]  /*33d0*/  UMOV UR33, 0x40004040 ;  /* 0x4000404000217882 */ /* 0x000fe20000000000 */
[----:B------:R-:W-:Y:S01]  /*33e0*/  UMOV UR31, 0x40004040 ;  /* 0x40004040001f7882 */ /* 0x000fe20000000000 */
[----:B------:R2:W-:Y:S01]  /*33f0*/  UTCQMMA gdesc[UR34], gdesc[UR36], tmem[UR8], tmem[UR20], idesc[UR21], UPT ;  /* 0x00ff1424220075ea */ /* 0x0005e2000b800308 */
[----:B------:R2:W-:Y:S01]  /*3400*/  UTCQMMA gdesc[UR30], gdesc[UR32], tmem[UR8], tmem[UR18], idesc[UR19], UPT ;  /* 0x00ff12201e0075ea */ /* 0x0005e2000b800308 */
[----:B------:R2:W-:Y:S01]  /*3410*/  UTCBAR [UR6], URZ ;  /* 0x000000ff060073e9 */ /* 0x0005e200080000ff */
[----:B------:R-:W-:Y:S01]  /*3420*/  UMOV UR17, UR14 ;  /* 0x0000000e00117c82 */ /* 0x000fe20008000000 */
[----:B------:R-:W-:Y:S05]  /*3430*/  BRA.U UP0, `(.L_x_58) ;  /* 0xfffffffd00507547 */ /* 0x000fea000b83ffff */
.L_x_55:
[----:B------:R-:W-:Y:S01]  /*3440*/  UIADD3 UR15, UPT, UPT, UR15, 0x1, URZ ;  /* 0x000000010f0f7890 */ /* 0x000fe2000fffe0ff */
[C---:B------:R-:W-:Y:S01]  /*3450*/  ISETP.NE.AND P0, PT, R10.reuse, 0x2, PT ;  /* 0x000000020a00780c */ /* 0x040fe20003f05270 */
[----:B------:R-:W-:Y:S02]  /*3460*/  UIADD3 UR7, UPT, UPT, UR7, 0xb0, URZ ;  /* 0x000000b007077890 */ /* 0x000fe4000fffe0ff */
[----:B------:R-:W-:Y:S01]  /*3470*/  UISETP.NE.AND UP0, UPT, UR15, 0x4, UPT ;  /* 0x000000040f00788c */ /* 0x000fe2000bf05270 */
[----:B-12---:R-:W-:Y:S02]  /*3480*/  SEL R0, RZ, 0x1, P0 ;  /* 0x00000001ff007807 */ /* 0x006fe40000000000 */
[----:B------:R-:W-:Y:S01]  /*3490*/  SEL R10, R10, RZ, P0 ;  /* 0x000000ff0a0a7207 */ /* 0x000fe20000000000 */
[----:B------:R-:W-:Y:S01]  /*34a0*/  USEL UR6, URZ, 0x1, UP0 ;  /* 0x00000001ff067887 */ /* 0x000fe20008000000 */
[----:B------:R-:W-:Y:S01]  /*34b0*/  LOP3.LUT R9, R9, R0, RZ, 0x3c, !PT ;  /* 0x0000000009097212 */ /* 0x000fe200078e3cff */
[----:B------:R-:W-:Y:S01]  /*34c0*/  USEL UR15, UR15, URZ, UP0 ;  /* 0x000000ff0f0f7287 */ /* 0x000fe20008000000 */
[----:B------:R1:W-:Y:S03]  /*34d0*/  UTCBAR [UR7], URZ ;  /* 0x000000ff070073e9 */ /* 0x0003e600080000ff */
[----:B------:R-:W-:Y:S01]  /*34e0*/  LOP3.LUT R11, R11, UR6, RZ, 0x3c, !PT ;  /* 0x000000060b0b7c12 */ /* 0x000fe2000f8e3cff */
[----:B------:R-:W-:Y:S07]  /*34f0*/  @P1 BRA `(.L_x_59) ;  /* 0xfffffff800881947 */ /* 0x000fee000383ffff */
[----:B------:R-:W2:Y:S01]  /*3500*/  S2UR UR4, SR_CgaCtaId ;  /* 0x00000000000479c3 */ /* 0x000ea20000008800 */
[----:B------:R-:W-:Y:S01]  /*3510*/  ELECT P0, URZ, PT ;  /* 0x0000000000ff782f */ /* 0x000fe20003800000 */
[----:B------:R-:W-:Y:S01]  /*3520*/  IMAD.MOV.U32 R0, RZ, RZ, 0x1 ;  /* 0x00000001ff007424 */ /* 0x000fe200078e00ff */
[----:B------:R-:W-:Y:S01]  /*3530*/  UIADD3 UR5, UPT, UPT, UR5, 0xd0, URZ ;  /* 0x000000d005057890 */ /* 0x000fe2000fffe0ff */
[----:B------:R-:W-:Y:S01]  /*3540*/  SHF.L.U32 R2, R11, 0x1f, RZ ;  /* 0x0000001f0b027819 */ /* 0x000fe200000006ff */
[----:B------:R-:W-:-:S03]  /*3550*/  UMOV UR6, 0x40 ;  /* 0x0000004000067882 */ /* 0x000fc60000000000 */
[----:B------:R-:W-:Y:S01]  /*3560*/  UVIRTCOUNT.DEALLOC.SMPOOL 0x80 ;  /* 0x000000800000784c */ /* 0x000fe20000000000 */
[----:B--2---:R-:W-:Y:S02]  /*3570*/  ULEA UR4, UR4, UR6, 0x18 ;  /* 0x0000000604047291 */ /* 0x004fe4000f8ec0ff */
[----:B------:R-:W-:-:S07]  /*3580*/  ULEA UR6, UR15, UR5, 0x3 ;  /* 0x000000050f067291 */ /* 0x000fce000f8e18ff */
[----:B------:R2:W-:Y:S02]  /*3590*/  @P0 STS.U8 [UR4+0x1c], R0 ;  /* 0x00001c00ff000988 */ /* 0x0005e40008000004 */
[----:B------:R-:W4:Y:S02]  /*35a0*/  SYNCS.PHASECHK.TRANS64.TRYWAIT P0, [UR6], R2 ;  /* 0x00000002ff0075a7 */ /* 0x000f240008001106 */
[----:B--2-4-:R-:W-:Y:S05]  /*35b0*/  @!P0 BRA `(.L_x_60) ;  /* 0x0000005c00c88947 */ /* 0x014fea0003800000 */
.L_x_145:
[----:B-1----:R-:W-:-:S04]  /*35c0*/  UIADD3 UR7, UPT, UPT, UR15, 0x1, URZ ;  /* 0x000000010f077890 */ /* 0x002fc8000fffe0ff */
[----:B------:R-:W-:-:S04]  /*35d0*/  UISETP.NE.AND UP0, UPT, UR7, 0x4, UPT ;  /* 0x000000040700788c */ /* 0x000fc8000bf05270 */
[----:B------:R-:W-:Y:S02]  /*35e0*/  USEL UR8, URZ, 0x1, UP0 ;  /* 0x00000001ff087887 */ /* 0x000fe40008000000 */
[----:B------:R-:W-:-:S04]  /*35f0*/  USEL UR7, UR7, URZ, UP0 ;  /* 0x000000ff07077287 */ /* 0x000fc80008000000 */
[----:B------:R-:W-:Y:S01]  /*3600*/  ULEA UR6, UR7, UR5, 0x3 ;  /* 0x0000000507067291 */ /* 0x000fe2000f8e18ff */
[----:B--2---:R-:W-:-:S04]  /*3610*/  LOP3.LUT R2, R11, UR8, RZ, 0x3c, !PT ;  /* 0x000000080b027c12 */ /* 0x004fc8000f8e3cff */
[----:B------:R-:W-:-:S04]  /*3620*/  SHF.L.U32 R3, R2, 0x1f, RZ ;  /* 0x0000001f02037819 */ /* 0x000fc800000006ff */
[----:B------:R-:W1:Y:S02]  /*3630*/  SYNCS.PHASECHK.TRANS64.TRYWAIT P0, [UR6], R3 ;  /* 0x00000003ff0075a7 */ /* 0x000e640008001106 */
[----:B-1----:R-:W-:Y:S05]  /*3640*/  @!P0 BRA `(.L_x_61) ;  /* 0x0000005c00bc8947 */ /* 0x002fea0003800000 */
.L_x_147:
        /* <DEDUP_REMOVED lines=9> */
.L_x_149:
[----:B------:R-:W-:-:S04]  /*36e0*/  UIADD3 UR7, UPT, UPT, UR7, 0x1, URZ ;  /* 0x0000000107077890 */ /* 0x000fc8000fffe0ff */
[----:B------:R-:W-:-:S04]  /*36f0*/  UISETP.NE.AND UP0, UPT, UR7, 0x4, UPT ;  /* 0x000000040700788c */ /* 0x000fc8000bf05270 */
[----:B------:R-:W-:Y:S02]  /*3700*/  USEL UR6, URZ, 0x1, UP0 ;  /* 0x00000001ff067887 */ /* 0x000fe40008000000 */
[----:B------:R-:W-:-:S04]  /*3710*/  USEL UR7, UR7, URZ, UP0 ;  /* 0x000000ff07077287 */ /* 0x000fc80008000000 */
[----:B------:R-:W-:Y:S01]  /*3720*/  ULEA UR7, UR7, UR5, 0x3 ;  /* 0x0000000507077291 */ /* 0x000fe2000f8e18ff */
[----:B------:R-:W-:-:S04]  /*3730*/  LOP3.LUT R2, R2, UR6, RZ, 0x3c, !PT ;  /* 0x0000000602027c12 */ /* 0x000fc8000f8e3cff */
[----:B------:R-:W-:-:S04]  /*3740*/  SHF.L.U32 R2, R2, 0x1f, RZ ;  /* 0x0000001f02027819 */ /* 0x000fc800000006ff */
[----:B------:R-:W2:Y:S02]  /*3750*/  SYNCS.PHASECHK.TRANS64.TRYWAIT P0, [UR7], R2 ;  /* 0x00000002ff0075a7 */ /* 0x000ea40008001107 */
[----:B--2---:R-:W-:Y:S05]  /*3760*/  @!P0 BRA `(.L_x_63) ;  /* 0x0000005c00a48947 */ /* 0x004fea0003800000 */
.L_x_151:
[----:B------:R-:W-:Y:S01]  /*3770*/  NOP ;  /* 0x0000000000007918 */ /* 0x000fe20000000000 */
[----:B-1----:R-:W1:Y:S01]  /*3780*/  LDS R0, [UR4+0x14] ;  /* 0x00001404ff007984 */ /* 0x002e620008000800 */
[----:B------:R-:W-:Y:S01]  /*3790*/  ULOP3.LUT UR6, UR16, 0xffff, URZ, 0xc0, !UPT ;  /* 0x0000ffff10067892 */ /* 0x000fe2000f8ec0ff */
[----:B------:R-:W-:Y:S01]  /*37a0*/  UMOV UR8, 0xffff ;  /* 0x0000ffff00087882 */ /* 0x000fe20000000000 */
[----:B------:R-:W-:Y:S02]  /*37b0*/  UMOV UR5, 0x1 ;  /* 0x0000000100057882 */ /* 0x000fe40000000000 */
[----:B------:R-:W-:-:S04]  /*37c0*/  USHF.R.U32.HI UR6, URZ, 0x5, UR6 ;  /* 0x00000005ff067899 */ /* 0x000fc80008011606 */
[----:B------:R-:W-:Y:S02]  /*37d0*/  USHF.L.U32 UR8, UR8, UR6, URZ ;  /* 0x0000000608087299 */ /* 0x000fe400080006ff */
[----:B------:R-:W-:-:S04]  /*37e0*/  USHF.L.U32 UR5, UR5, UR6, URZ ;  /* 0x0000000605057299 */ /* 0x000fc800080006ff */
[----:B-1----:R-:W-:-:S04]  /*37f0*/  LOP3.LUT R0, R0, UR8, RZ, 0xc0, !PT ;  /* 0x0000000800007c12 */ /* 0x002fc8000f8ec0ff */
[----:B------:R-:W-:-:S13]  /*3800*/  ISETP.NE.AND P0, PT, R0, UR8, PT ;  /* 0x0000000800007c0c */ /* 0x000fda000bf05270 */
[----:B------:R-:W-:Y:S05]  /*3810*/  @P0 BRA `(.L_x_64) ;  /* 0x0000000000580947 */ /* 0x000fea0003800000 */
[----:B------:R-:W1:Y:S02]  /*3820*/  LDS R0, [UR4+0x18] ;  /* 0x00001804ff007984 */ /* 0x000e640008000800 */
[----:B-1----:R-:W-:-:S04]  /*3830*/  LOP3.LUT R0, R0, UR5, RZ, 0xc0, !PT ;  /* 0x0000000500007c12 */ /* 0x002fc8000f8ec0ff */
[----:B------:R-:W-:-:S13]  /*3840*/  ISETP.NE.AND P0, PT, R0, UR5, PT ;  /* 0x0000000500007c0c */ /* 0x000fda000bf05270 */
[----:B------:R-:W-:Y:S05]  /*3850*/  @P0 BRA `(.L_x_65) ;  /* 0x00000000003c0947 */ /* 0x000fea0003800000 */
[----:B------:R-:W1:Y:S01]  /*3860*/  S2R R2, SR_LANEID ;  /* 0x0000000000027919 */ /* 0x000e620000000000 */
[----:B------:R-:W-:Y:S01]  /*3870*/  ULOP3.LUT UR8, URZ, UR8, URZ, 0x33, !UPT ;  /* 0x00000008ff087292 */ /* 0x000fe2000f8e33ff */
[----:B------:R-:W-:Y:S02]  /*3880*/  VOTEU.ANY UR7, UPT, PT ;  /* 0x0000000000077886 */ /* 0x000fe400038e0100 */
[----:B------:R-:W-:-:S03]  /*3890*/  UFLO.U32 UR7, UR7 ;  /* 0x00000007000772bd */ /* 0x000fc600080e0000 */
[----:B------:R-:W-:-:S04]  /*38a0*/  IMAD.U32 R0, RZ, RZ, UR8 ;  /* 0x00000008ff007e24 */ /* 0x000fc8000f8e00ff */
[----:B------:R2:W4:Y:S02]  /*38b0*/  REDUX UR6, R0 ;  /* 0x00000000000673c4 */ /* 0x0005240000000000 */
[----:B------:R1:W-:Y:S02]  /*38c0*/  UTCATOMSWS.AND URZ, UR8 ;  /* 0x0000000800ff79e3 */ /* 0x0003e40008000000 */
[----:B-1----:R-:W-:Y:S02]  /*38d0*/  ISETP.EQ.U32.AND P0, PT, R2, UR7, PT ;  /* 0x0000000702007c0c */ /* 0x002fe4000bf02070 */
[----:B--2---:R-:W-:Y:S02]  /*38e0*/  LOP3.LUT R0, RZ, UR5, RZ, 0x33, !PT ;  /* 0x00000005ff007c12 */ /* 0x004fe4000f8e33ff */
[----:B----4-:R-:W-:Y:S02]  /*38f0*/  MOV R2, UR6 ;  /* 0x0000000600027c02 */ /* 0x010fe40008000f00 */
[----:B------:R-:W1:Y:S07]  /*3900*/  REDUX UR5, R0 ;  /* 0x00000000000573c4 */ /* 0x000e6e0000000000 */
[----:B------:R2:W-:Y:S01]  /*3910*/  @P0 ATOMS.AND RZ, [UR4+0x14], R2 ;  /* 0x00001402ffff098c */ /* 0x0005e2000a800004 */
[----:B-1----:R-:W-:-:S05]  /*3920*/  IMAD.U32 R0, RZ, RZ, UR5 ;  /* 0x00000005ff007e24 */ /* 0x002fca000f8e00ff */
[----:B------:R2:W-:Y:S01]  /*3930*/  @P0 ATOMS.AND RZ, [UR4+0x18], R0 ;  /* 0x00001800ffff098c */ /* 0x0005e2000a800004 */
[----:B------:R-:W-:Y:S05]  /*3940*/  BRA `(.L_x_66) ;  /* 0x0000000000147947 */ /* 0x000fea0003800000 */
.L_x_65:
[----:B------:R-:W-:Y:S02]  /*3950*/  MOV R2, 0x3970 ;  /* 0x0000397000027802 */ /* 0x000fe40000000f00 */
[----:B---3-5:R-:W-:Y:S05]  /*3960*/  CALL.REL.NOINC `($__internal_0_$__cuda_sm10x_tcgen05_guardrail_trap_col_being_dealloced_not_returned_by_alloc) ;  /* 0x0000006000887944 */ /* 0x028fea0003c00000 */
[----:B------:R-:W-:Y:S05]  /*3970*/  BRA `(.L_x_66) ;  /* 0x0000000000087947 */ /* 0x000fea0003800000 */
.L_x_64:
[----:B------:R-:W-:Y:S02]  /*3980*/  MOV R2, 0x39a0 ;  /* 0x000039a000027802 */ /* 0x000fe40000000f00 */
[----:B---3-5:R-:W-:Y:S05]  /*3990*/  CALL.REL.NOINC `($__internal_2_$__cuda_sm10x_tcgen05_guardrail_trap_unallocated_columns_being_dealloced) ;  /* 0x0000006000947944 */ /* 0x028fea0003c00000 */
.L_x_66:
[----:B------:R-:W-:Y:S01]  /*39a0*/  NOP ;  /* 0x0000000000007918 */ /* 0x000fe20000000000 */
[----:B------:R-:W-:Y:S05]  /*39b0*/  EXIT ;  /* 0x000000000000794d */ /* 0x000fea0003800000 */
.L_x_48:
[----:B------:R-:W-:-:S09]  /*39c0*/  UISETP.NE.OR UP2, UPT, UR8, 0x3, !UP2 ;  /* 0x000000030800788c */ /* 0x000fd2000d745670 */
[----:B------:R-:W-:Y:S05]  /*39d0*/  BRA.U UP2, `(.L_x_67) ;  /* 0x0000001102087547 */ /* 0x000fea000b800000 */
[----:B------:R-:W1:Y:S01]  /*39e0*/  LDC R0, c[0x0][0xb30] ;  /* 0x0002cc00ff007b82 */ /* 0x000e620000000800 */
[----:B------:R-:W2:Y:S01]  /*39f0*/  LDCU.64 UR8, c[0x0][0x888] ;  /* 0x00011100ff0877ac */ /* 0x000ea20008000a00 */
[----:B------:R-:W-:Y:S02]  /*3a00*/  HFMA2 R27, -RZ, RZ, 0, 0 ;  /* 0x00000000ff1b7431 */ /* 0x000fe400000001ff */
[----:B------:R-:W-:Y:S01]  /*3a10*/  IMAD.MOV.U32 R29, RZ, RZ, 0x1 ;  /* 0x00000001ff1d7424 */ /* 0x000fe200078e00ff */
[----:B------:R-:W-:Y:S01]  /*3a20*/  MOV R25, 0x1000 ;  /* 0x0000100000197802 */ /* 0x000fe20000000f00 */
[----:B------:R-:W4:Y:S01]  /*3a30*/  LDCU.64 UR4, c[0x0][0x890] ;  /* 0x00011200ff0477ac */ /* 0x000f220008000a00 */
[----:B------:R-:W-:Y:S01]  /*3a40*/  IMAD.MOV.U32 R28, RZ, RZ, RZ ;  /* 0x000000ffff1c7224 */ /* 0x000fe200078e00ff */
[----:B------:R-:W3:Y:S01]  /*3a50*/  LDC R24, c[0x0][0x370] ;  /* 0x0000dc00ff187b82 */ /* 0x000ee20000000800 */
[----:B------:R-:W-:Y:S01]  /*3a60*/  UMOV UR7, 0x400 ;  /* 0x0000040000077882 */ /* 0x000fe20000000000 */
[----:B------:R-:W-:-:S02]  /*3a70*/  UPLOP3.LUT UP1, UPT, UPT, UPT, UPT, 0x40, 0x4 ;  /* 0x000000000004789c */ /* 0x000fc40003f2e870 */
[----:B------:R-:W-:-:S04]  /*3a80*/  ULEA UR7, UR37, UR7, 0x18 ;  /* 0x0000000725077291 */ /* 0x000fc8000f8ec0ff */
[----:B------:R-:W3:Y:S01]  /*3a90*/  LDC R3, c[0x0][0xb0c] ;  /* 0x0002c300ff037b82 */ /* 0x000ee20000000800 */
[----:B------:R-:W-:Y:S02]  /*3aa0*/  UIADD3 UR13, UPT, UPT, UR7, 0x58, URZ ;  /* 0x00000058070d7890 */ /* 0x000fe4000fffe0ff */
[----:B--2---:R-:W-:Y:S02]  /*3ab0*/  UISETP.NE.U32.AND UP2, UPT, UR8, URZ, UPT ;  /* 0x000000ff0800728c */ /* 0x004fe4000bf45070 */
[----:B------:R-:W-:Y:S02]  /*3ac0*/  UIADD3 UR33, UPT, UPT, UR7, 0x40, URZ ;  /* 0x0000004007217890 */ /* 0x000fe4000fffe0ff */
[----:B----4-:R-:W-:Y:S01]  /*3ad0*/  UISETP.NE.U32.AND UP3, UPT, UR4, URZ, UPT ;  /* 0x000000ff0400728c */ /* 0x010fe2000bf65070 */
[----:B------:R-:W2:Y:S01]  /*3ae0*/  LDC R18, c[0x0][0xb20] ;  /* 0x0002c800ff127b82 */ /* 0x000ea20000000800 */
[----:B-1----:R-:W-:Y:S01]  /*3af0*/  ISETP.NE.AND P1, PT, R0, 0x1, PT ;  /* 0x000000010000780c */ /* 0x002fe20003f25270 */
[----:B------:R-:W-:-:S02]  /*3b00*/  UISETP.NE.AND.EX UP2, UPT, UR9, URZ, UPT, UP2 ;  /* 0x000000ff0900728c */ /* 0x000fc4000bf45320 */
[----:B------:R-:W-:Y:S02]  /*3b10*/  UIADD3 UR25, UPT, UPT, UR7, 0x48, URZ ;  /* 0x0000004807197890 */ /* 0x000fe4000fffe0ff */
[----:B------:R-:W-:Y:S02]  /*3b20*/  UIADD3 UR17, UPT, UPT, UR7, 0x50, URZ ;  /* 0x0000005007117890 */ /* 0x000fe4000fffe0ff */
[----:B------:R-:W1:Y:S01]  /*3b30*/  LDC.64 R30, c[0x0][0x348] ;  /* 0x0000d200ff1e7b82 */ /* 0x000e620000000a00 */
[----:B------:R-:W-:Y:S02]  /*3b40*/  UPRMT UR13, UR37, 0x654, UR13 ;  /* 0x00000654250d7896 */ /* 0x000fe4000800000d */
[----:B------:R-:W-:-:S05]  /*3b50*/  UISETP.NE.AND.EX UP3, UPT, UR5, URZ, UPT, UP3 ;  /* 0x000000ff0500728c */ /* 0x000fca000bf65330 */
[----:B------:R-:W4:Y:S08]  /*3b60*/  LDC.64 R16, c[0x0][0xb10] ;  /* 0x0002c400ff107b82 */ /* 0x000f300000000a00 */
[----:B------:R-:W1:Y:S08]  /*3b70*/  LDC.64 R6, c[0x0][0xb18] ;  /* 0x0002c600ff067b82 */ /* 0x000e700000000a00 */
[----:B------:R-:W1:Y:S08]  /*3b80*/  LDC.64 R4, c[0x0][0xb28] ;  /* 0x0002ca00ff047b82 */ /* 0x000e700000000a00 */
[----:B--23--:R-:W1:Y:S02]  /*3b90*/  LDC R19, c[0x0][0x374] ;  /* 0x0000dd00ff137b82 */ /* 0x00ce640000000800 */
.L_x_78:
[C---:B------:R-:W-:Y:S02]  /*3ba0*/  LEA R0, R28.reuse, UR7, 0x3 ;  /* 0x000000071c007c11 */ /* 0x040fe4000f8e18ff */
[----:B------:R-:W-:Y:S02]  /*3bb0*/  SHF.L.U32 R2, R27, 0x1f, RZ ;  /* 0x0000001f1b027819 */ /* 0x000fe400000006ff */
[----:B------:R-:W-:Y:S02]  /*3bc0*/  LEA R20, R28, UR7, 0x4 ;  /* 0x000000071c147c11 */ /* 0x000fe4000f8e20ff */
[----:B--2---:R-:W2:Y:S02]  /*3bd0*/  SYNCS.PHASECHK.TRANS64.TRYWAIT P0, [R0+URZ+0x90], R2 ;  /* 0x00009002000075a7 */ /* 0x004ea400080011ff */
[----:B--2---:R-:W-:Y:S05]  /*3be0*/  @!P0 BRA `(.L_x_68) ;  /* 0x00000058009c8947 */ /* 0x004fea0003800000 */
.L_x_152:
[----:B------:R-:W-:Y:S01]  /*3bf0*/  ISETP.GE.AND P0, PT, R40, 0x1, PT ;  /* 0x000000012800780c */ /* 0x000fe20003f06270 */
[----:B------:R-:W3:Y:S01]  /*3c00*/  LDS.128 R20, [R20+0x120] ;  /* 0x0001200014147984 */ /* 0x000ee20000000c00 */
[----:B--2---:R-:W-:Y:S01]  /*3c10*/  VIADD R0, R0, 0xa0 ;  /* 0x000000a000007836 */ /* 0x004fe20000000000 */
[----:B------:R-:W-:Y:S01]  /*3c20*/  @!PT LDS RZ, [RZ] ;  /* 0x00000000fffff984 */ /* 0x000fe20000000800 */
[----:B------:R-:W-:Y:S01]  /*3c30*/  @!PT LDS RZ, [RZ] ;  /* 0x00000000fffff984 */ /* 0x000fe20000000800 */
[----:B------:R-:W-:Y:S01]  /*3c40*/  @!PT LDS RZ, [RZ] ;  /* 0x00000000fffff984 */ /* 0x000fe20000000800 */
[----:B------:R-:W-:Y:S01]  /*3c50*/  @!PT LDS RZ, [RZ] ;  /* 0x00000000fffff984 */ /* 0x000fe20000000800 */
[----:B------:R2:W-:Y:S06]  /*3c60*/  MEMBAR.ALL.CTA ;  /* 0x0000000000007992 */ /* 0x0005ec0000008000 */
[----:B--2---:R-:W2:Y:S01]  /*3c70*/  FENCE.VIEW.ASYNC.S ;  /* 0x00000000000073c6 */ /* 0x004ea20000000000 */
[----:B------:R-:W-:Y:S04]  /*3c80*/  PRMT R0, RZ, 0x654, R0 ;  /* 0x00000654ff007816 */ /* 0x000fe80000000000 */
[----:B--2---:R2:W-:Y:S01]  /*3c90*/  SYNCS.ARRIVE.TRANS64.RED.A1T0 RZ, [R0+URZ], RZ ;  /* 0x000000ff00ff79a7 */ /* 0x0045e200081004ff */
[----:B---3--:R-:W-:Y:S11]  /*3ca0*/  LOP3.LUT P3, RZ, R22, 0x1, RZ, 0xc0, !PT ;  /* 0x0000000116ff7812 */ /* 0x008ff6000786c0ff */
[----:B------:R-:W-:Y:S02]  /*3cb0*/  @!UPT UIADD3 URZ, UPT, UPT, URZ, URZ, URZ ;  /* 0x000000fffffff290 */ /* 0x000fe4000fffe0ff */
[----:B------:R-:W-:Y:S02]  /*3cc0*/  @P3 MOV R11, R20 ;  /* 0x00000014000b3202 */ /* 0x000fe40000000f00 */
[----:B------:R-:W-:Y:S01]  /*3cd0*/  @P3 LOP3.LUT R10, R21, 0xffff, RZ, 0xc0, !PT ;  /* 0x0000ffff150a3812 */ /* 0x000fe200078ec0ff */
[----:B--2---:R-:W-:Y:S06]  /*3ce0*/  @!P0 BRA `(.L_x_69) ;  /* 0x0000000000a48947 */ /* 0x004fec0003800000 */
[-C--:B-1----:R-:W-:Y:S01]  /*3cf0*/  IMAD.HI.U32 R0, R19, R7.reuse, RZ ;  /* 0x0000000713007227 */ /* 0x082fe200078e00ff */
[----:B------:R-:W-:Y:S02]  /*3d00*/  ISETP.NE.AND P0, PT, R6, 0x1, PT ;  /* 0x000000010600780c */ /* 0x000fe40003f05270 */
[----:B------:R-:W-:Y:S01]  /*3d10*/  ISETP.NE.AND P2, PT, R40, 0x1, PT ;  /* 0x000000012800780c */ /* 0x000fe20003f45270 */
[----:B----4-:R-:W-:Y:S01]  /*3d20*/  IMAD.HI.U32 R9, R24, R16, RZ ;  /* 0x0000001018097227 */ /* 0x010fe200078e00ff */
[----:B------:R-:W-:Y:S02]  /*3d30*/  SHF.R.U32.HI R0, RZ, R18, R0 ;  /* 0x00000012ff007219 */ /* 0x000fe40000011600 */
[----:B------:R-:W-:Y:S01]  /*3d40*/  ISETP.NE.AND P4, PT, R3, 0x1, PT ;  /* 0x000000010300780c */ /* 0x000fe20003f85270 */
[----:B------:R-:W-:Y:S01]  /*3d50*/  IMAD.HI.U32 R13, R10, R7, RZ ;  /* 0x000000070a0d7227 */ /* 0x000fe200078e00ff */
[----:B------:R-:W-:Y:S02]  /*3d60*/  SHF.R.U32.HI R9, RZ, R17, R9 ;  /* 0x00000011ff097219 */ /* 0x000fe40000011609 */
[----:B------:R-:W-:Y:S01]  /*3d70*/  SEL R0, R19, R0, !P0 ;  /* 0x0000000013007207 */ /* 0x000fe20004000000 */
[----:B------:R-:W-:Y:S01]  /*3d80*/  IMAD.HI.U32 R12, R11, R16, RZ ;  /* 0x000000100b0c7227 */ /* 0x000fe200078e00ff */
[----:B------:R-:W-:Y:S03]  /*3d90*/  SEL R9, R24, R9, !P4 ;  /* 0x0000000918097207 */ /* 0x000fe60006000000 */
[-C--:B------:R-:W-:Y:S01]  /*3da0*/  IMAD.HI.U32 R8, R0, R4.reuse, RZ ;  /* 0x0000000400087227 */ /* 0x080fe200078e00ff */
[----:B------:R-:W-:Y:S03]  /*3db0*/  SHF.R.U32.HI R12, RZ, R17, R12 ;  /* 0x00000011ff0c7219 */ /* 0x000fe6000001160c */
[----:B------:R-:W-:Y:S01]  /*3dc0*/  IMAD.HI.U32 R2, R9, R4, RZ ;  /* 0x0000000409027227 */ /* 0x000fe200078e00ff */
[-C--:B------:R-:W-:Y:S02]  /*3dd0*/  @P2 SHF.R.U32.HI R0, RZ, R5.reuse, R8 ;  /* 0x00000005ff002219 */ /* 0x080fe40000011608 */
[----:B------:R-:W-:Y:S02]  /*3de0*/  SHF.R.U32.HI R8, RZ, R18, R13 ;  /* 0x00000012ff087219 */ /* 0x000fe4000001160d */
[----:B------:R-:W-:Y:S01]  /*3df0*/  @P2 SHF.R.U32.HI R9, RZ, R5, R2 ;  /* 0x00000005ff092219 */ /* 0x000fe20000011602 */
[----:B------:R-:W-:Y:S01]  /*3e00*/  IMAD R0, R40, R0, RZ ;  /* 0x0000000028007224 */ /* 0x000fe200078e02ff */
[----:B------:R-:W-:Y:S02]  /*3e10*/  SEL R8, R10, R8, !P0 ;  /* 0x000000080a087207 */ /* 0x000fe40004000000 */
[----:B------:R-:W-:Y:S01]  /*3e20*/  SEL R2, R11, R12, !P4 ;  /* 0x0000000c0b027207 */ /* 0x000fe20006000000 */
[----:B------:R-:W-:Y:S01]  /*3e30*/  IMAD R12, R40, R9, RZ ;  /* 0x00000009280c7224 */ /* 0x000fe200078e02ff */
[C---:B------:R-:W-:Y:S01]  /*3e40*/  ISETP.GE.AND P0, PT, R8.reuse, R0, PT ;  /* 0x000000000800720c */ /* 0x040fe20003f06270 */
[----:B------:R-:W-:Y:S03]  /*3e50*/  IMAD.HI.U32 R0, R8, R4, RZ ;  /* 0x0000000408007227 */ /* 0x000fe600078e00ff */
[----:B------:R-:W-:Y:S02]  /*3e60*/  ISETP.GE.OR P0, PT, R2, R12, P0 ;  /* 0x0000000c0200720c */ /* 0x000fe40000706670 */
[-C--:B------:R-:W-:Y:S04]  /*3e70*/  SHF.R.U32.HI R0, RZ, R5.reuse, R0 ;  /* 0x00000005ff007219 */ /* 0x080fe80000011600 */
[----:B------:R-:W-:Y:S05]  /*3e80*/  SEL R13, R8, R0, !P2 ;  /* 0x00000000080d7207 */ /* 0x000fea0005000000 */
[----:B------:R-:W-:Y:S02]  /*3e90*/  IMAD.MOV R12, RZ, RZ, -R13 ;  /* 0x000000ffff0c7224 */ /* 0x000fe400078e0a0d */
[----:B------:R-:W-:Y:S04]  /*3ea0*/  @!P0 IMAD.HI.U32 R0, R2, R4, RZ ;  /* 0x0000000402008227 */ /* 0x000fe800078e00ff */
[----:B------:R-:W-:Y:S01]  /*3eb0*/  IMAD R12, R40, R12, R8 ;  /* 0x0000000c280c7224 */ /* 0x000fe200078e0208 */
[----:B------:R-:W-:Y:S04]  /*3ec0*/  @!P0 SHF.R.U32.HI R0, RZ, R5, R0 ;  /* 0x00000005ff008219 */ /* 0x000fe80000011600 */
[----:B------:R-:W-:Y:S04]  /*3ed0*/  @!P0 SEL R0, R2, R0, !P2 ;  /* 0x0000000002008207 */ /* 0x000fe80005000000 */
[----:B------:R-:W-:Y:S01]  /*3ee0*/  @!P0 IADD3 R13, PT, PT, R13, -R0, RZ ;  /* 0x800000000d0d8210 */ /* 0x000fe20007ffe0ff */
[----:B------:R-:W-:Y:S01]  /*3ef0*/  @!P0 IMAD R0, R9, R12, R0 ;  /* 0x0000000c09008224 */ /* 0x000fe200078e0200 */
[----:B------:R-:W-:Y:S01]  /*3f00*/  IADD3 R9, PT, PT, -R8, RZ, RZ ;  /* 0x000000ff08097210 */ /* 0x000fe20007ffe1ff */
[--C-:B------:R-:W-:Y:S02]  /*3f10*/  IMAD.MOV R12, RZ, RZ, -R2.reuse ;  /* 0x000000ffff0c7224 */ /* 0x100fe400078e0a02 */
[----:B------:R-:W-:Y:S02]  /*3f20*/  @!P0 IMAD R8, R13, R40, R2 ;  /* 0x000000280d088224 */ /* 0x000fe400078e0202 */
[----:B------:R-:W-:Y:S02]  /*3f30*/  @!P0 IMAD.MOV.U32 R2, RZ, RZ, R0 ;  /* 0x000000ffff028224 */ /* 0x000fe400078e0000 */
[----:B------:R-:W-:Y:S02]  /*3f40*/  IMAD R11, R3, R12, R11 ;  /* 0x0000000c030b7224 */ /* 0x000fe400078e020b */
[----:B------:R-:W-:Y:S02]  /*3f50*/  IMAD R10, R6, R9, R10 ;  /* 0x00000009060a7224 */ /* 0x000fe400078e020a */
[----:B------:R-:W-:Y:S02]  /*3f60*/  IMAD R11, R2, R3, R11 ;  /* 0x00000003020b7224 */ /* 0x000fe400078e020b */
[----:B------:R-:W-:Y:S02]  /*3f70*/  IMAD R10, R8, R6, R10 ;  /* 0x00000006080a7224 */ /* 0x000fe400078e020a */
.L_x_69:
[----:B------:R-:W-:Y:S05]  /*3f80*/  BRA.U UP1, `(.L_x_70) ;  /* 0x0000000101107547 */ /* 0x000fea000b800000 */
[----:B------:R-:W-:Y:S04]  /*3f90*/  MOV R2, UR6 ;  /* 0x0000000600027c02 */ /* 0x000fe80008000f00 */
[----:B------:R-:W-:Y:S04]  /*3fa0*/  SHF.L.U32 R2, R2, 0x1f, RZ ;  /* 0x0000001f02027819 */ /* 0x000fe800000006ff */
[----:B------:R-:W2:Y:S02]  /*3fb0*/  SYNCS.PHASECHK.TRANS64.TRYWAIT P0, [UR7+0x88], R2 ;  /* 0x00008802ff0075a7 */ /* 0x000ea40008001107 */
[----:B--2---:R-:W-:Y:S05]  /*3fc0*/  @!P0 BRA `(.L_x_71) ;  /* 0x0000005400b88947 */ /* 0x004fea0003800000 */
.L_x_70:
[----:B------:R-:W-:Y:S02]  /*3fd0*/  R2UR UR35, R15 ;  /* 0x000000000f2372ca */ /* 0x000fe400000e0000 */
[----:B------:R-:W-:Y:S02]  /*3fe0*/  R2UR UR34, R14 ;  /* 0x000000000e2272ca */ /* 0x000fe400000e0000 */
[----:B------:R-:W-:Y:S02]  /*3ff0*/  ISETP.NE.U32.AND P2, PT, RZ, UR4, PT ;  /* 0x00000004ff007c0c */ /* 0x000fe4000bf45070 */
[----:B------:R-:W-:Y:S02]  /*4000*/  SHF.L.U32 R14, R29, 0x1f, RZ ;  /* 0x0000001f1d0e7819 */ /* 0x000fe400000006ff */
[----:B------:R-:W-:Y:S05]  /*4010*/  ISETP.NE.AND.EX P2, PT, RZ, UR5, PT, P2 ;  /* 0x00000005ff007c0c */ /* 0x000fea000bf45320 */
[----:B------:R-:W-:Y:S02]  /*4020*/  USHF.L.U32 UR35, UR35, 0x6, URZ ;  /* 0x0000000623237899 */ /* 0x000fe400080006ff */
[----:B------:R-:W-:Y:S01]  /*4030*/  USHF.L.U32 UR34, UR34, 0x8, URZ ;  /* 0x0000000822227899 */ /* 0x000fe200080006ff */
[----:B------:R-:W-:Y:S11]  /*4040*/  BRA.U !UP3, `(.L_x_72) ;  /* 0x000000010b347547 */ /* 0x000ff6000b800000 */
[----:B------:R-:W-:Y:S01]  /*4050*/  UPLOP3.LUT UP0, UPT, UPT, UPT, UP2, 0x80, 0x8 ;  /* 0x000000000008789c */ /* 0x000fe20003f0f020 */
[----:B--2---:R-:W-:Y:S02]  /*4060*/  HFMA2 R0, -RZ, RZ, 0, 5.9604644775390625e-08 ;  /* 0x00000001ff007431 */ /* 0x004fe400000001ff */
[----:B------:R-:W-:Y:S03]  /*4070*/  IMAD.MOV.U32 R96, RZ, RZ, 0x1 ;  /* 0x00000001ff607424 */ /* 0x000fe600078e00ff */
[----:B------:R-:W-:Y:S05]  /*4080*/  PLOP3.LUT P0, PT, PT, PT, UP0, 0x80, 0x8 ;  /* 0x000000000008781c */ /* 0x000fea0003f0f008 */
[----:B------:R-:W2:Y:S01]  /*4090*/  @UP0 LDCU.64 UR10, c[0x0][0x888] ;  /* 0x00011100ff0a07ac */ /* 0x000ea20008000a00 */
[----:B------:R-:W-:Y:S07]  /*40a0*/  @UP0 UIMAD UR8, UR36, UR4, URZ ;  /* 0x00000004240802a4 */ /* 0x000fee000f8e02ff */
[----:B------:R-:W-:Y:S01]  /*40b0*/  @!P0 PRMT R96, R0, 0x7610, R96 ;  /* 0x0000761000608816 */ /* 0x000fe20000000060 */
[----:B--2---:R-:W-:Y:S03]  /*40c0*/  @UP0 UIMAD.WIDE UR10, UR8, 0x4, UR10 ;  /* 0x00000004080a08a5 */ /* 0x004fe6000f8e020a */
[----:B------:R-:W2:Y:S03]  /*40d0*/  @!UP0 LDCU UR8, c[0x0][0x880] ;  /* 0x00011000ff0887ac */ /* 0x000ea60008000800 */
[----:B------:R-:W-:Y:S01]  /*40e0*/  IMAD.U32 R8, RZ, RZ, UR10 ;  /* 0x0000000aff087e24 */ /* 0x000fe2000f8e00ff */
[----:B------:R-:W-:Y:S05]  /*40f0*/  MOV R9, UR11 ;  /* 0x0000000b00097c02 */ /* 0x000fea0008000f00 */
[----:B-----5:R3:W5:Y:S02]  /*4100*/  @P0 LDG.E R49, desc[UR46][R8.64] ;  /* 0x0000002e08310981 */ /* 0x020764000c1e1900 */
[----:B--23--:R-:W-:Y:S07]  /*4110*/  @!P0 IMAD.U32 R49, RZ, RZ, UR8 ;  /* 0x00000008ff318e24 */ /* 0x00cfee000f8e00ff */
.L_x_72:
[----:B-----5:R-:W-:Y:S01]  /*4120*/  @!P2 FSETP.EQ.AND P0, PT, R49, RZ, PT ;  /* 0x000000ff3100a20b */ /* 0x020fe20003f02000 */
[----:B------:R-:W-:Y:S01]  /*4130*/  @!UPT UIADD3 URZ, UPT, UPT, URZ, URZ, URZ ;  /* 0x000000fffffff290 */ /* 0x000fe2000fffe0ff */
[----:B------:R-:W-:Y:S11]  /*4140*/  @!P2 BRA `(.L_x_73) ;  /* 0x000000000014a947 */ /* 0x000ff60003800000 */
[----:B------:R-:W-:Y:S02]  /*4150*/  LOP3.LUT P2, RZ, R96, 0xff, RZ, 0xc0, !PT ;  /* 0x000000ff60ff7812 */ /* 0x000fe4000784c0ff */
[----:B------:R-:W-:Y:S04]  /*4160*/  PLOP3.LUT P0, PT, PT, PT, UP0, 0x80, 0x8 ;  /* 0x000000000008781c */ /* 0x000fe80003f0f008 */
[----:B------:R-:W-:Y:S07]  /*4170*/  PLOP3.LUT P0, PT, P0, PT, PT, 0x8, 0x80 ;  /* 0x000000000080781c */ /* 0x000fee000070e170 */
[----:B------:R-:W-:Y:S11]  /*4180*/  @P2 FSETP.EQ.AND P0, PT, R49, RZ, PT ;  /* 0x000000ff3100220b */ /* 0x000ff60003f02000 */
[----:B------:R-:W-:Y:S02]  /*4190*/  @!UPT UIADD3 URZ, UPT, UPT, URZ, URZ, URZ ;  /* 0x000000fffffff290 */ /* 0x000fe4000fffe0ff */
.L_x_73:
[----:B------:R-:W3:Y:S01]  /*41a0*/  SYNCS.PHASECHK.TRANS64.TRYWAIT P2, [UR7+0x60], R14 ;  /* 0x0000600eff0075a7 */ /* 0x000ee20008041107 */
[----:B------:R-:W-:Y:S04]  /*41b0*/  ELECT P4, URZ, PT ;  /* 0x0000000000ff782f */ /* 0x000fe80003880000 */
[----:B------:R-:W-:Y:S11]  /*41c0*/  PLOP3.LUT P4, PT, P0, P4, PT, 0xf2, 0x2f ;  /* 0x00000000002f781c */ /* 0x000ff60000789e72 */
[----:B------:R-:W-:Y:S02]  /*41d0*/  @!UPT UIADD3 URZ, UPT, UPT, URZ, URZ, URZ ;  /* 0x000000fffffff290 */ /* 0x000fe4000fffe0ff */
[----:B-1----:R-:W-:Y:S05]  /*41e0*/  @!P4 IADD3 R8, P0, PT, R30, 0x580, RZ ;  /* 0x000005801e08c810 */ /* 0x002fea0007f1e0ff */
[----:B--2---:R-:W-:Y:S01]  /*41f0*/  @!P4 IMAD.X R2, RZ, RZ, R31, P0 ;  /* 0x000000ffff02c224 */ /* 0x004fe200000e061f */
[----:B---3--:R-:W-:Y:S07]  /*4200*/  @!P2 BRA `(.L_x_74) ;  /* 0x000000540040a947 */ /* 0x008fee0003800000 */
.L_x_155:
[----:B------:R-:W-:Y:S01]  /*4210*/  @!P4 R2UR UR8, R2 ;  /* 0x000000000208c2ca */ /* 0x000fe200000e0000 */
[----:B------:R-:W-:Y:S01]  /*4220*/  VOTEU.ALL UP1, P4 ;  /* 0x0000000000ff7886 */ /* 0x000fe20002020000 */
[----:B------:R-:W-:Y:S01]  /*4230*/  @!P4 R2UR UR9, R8 ;  /* 0x000000000809c2ca */ /* 0x000fe200000e0000 */
[----:B-1----:R-:W-:Y:S01]  /*4240*/  @!P4 IMAD.MOV.U32 R0, RZ, RZ, 0x1000 ;  /* 0x00001000ff00c424 */ /* 0x002fe200078e00ff */
[----:B------:R-:W-:Y:S01]  /*4250*/  UMOV UR10, 0x0 ;  /* 0x00000000000a7882 */ /* 0x000fe20000000000 */
[----:B------:R-:W-:Y:S01]  /*4260*/  UMOV UR11, 0x10000000 ;  /* 0x10000000000b7882 */ /* 0x000fe20000000000 */
[----:B------:R-:W-:Y:S01]  /*4270*/  @!UP1 UIADD3 UR32, UPT, UPT, UR7, 0x200, URZ ;  /* 0x0000020007209890 */ /* 0x000fe2000fffe0ff */
[----:B------:R-:W-:Y:S06]  /*4280*/  VOTEU.ALL UP1, P4 ;  /* 0x0000000000ff7886 */ /* 0x000fec0002020000 */
[----:B------:R-:W-:Y:S01]  /*4290*/  IMAD.U32 R9, RZ, RZ, UR8 ;  /* 0x00000008ff097e24 */ /* 0x000fe2000f8e00ff */
[----:B------:R-:W-:Y:S01]  /*42a0*/  UPRMT UR8, UR37, 0x654, UR33 ;  /* 0x0000065425087896 */ /* 0x000fe20008000021 */
[----:B------:R-:W-:Y:S03]  /*42b0*/  IMAD.U32 R8, RZ, RZ, UR9 ;  /* 0x00000009ff087e24 */ /* 0x000fe6000f8e00ff */
[----:B------:R-:W-:Y:S02]  /*42c0*/  @!P4 R2UR UR15, R9 ;  /* 0x00000000090fc2ca */ /* 0x000fe400000e0000 */
[----:B------:R-:W-:Y:S02]  /*42d0*/  @!P4 R2UR UR14, R8 ;  /* 0x00000000080ec2ca */ /* 0x000fe400000e0000 */
[----:B------:R-:W-:Y:S05]  /*42e0*/  @!P4 IADD3 R8, P0, PT, R30, 0x580, RZ ;  /* 0x000005801e08c810 */ /* 0x000fea0007f1e0ff */
[----:B------:R-:W-:Y:S06]  /*42f0*/  @!P4 IMAD.X R2, RZ, RZ, R31, P0 ;  /* 0x000000ffff02c224 */ /* 0x000fec00000e061f */
[----:B------:R1:W-:Y:S01]  /*4300*/  @!UP1 UTMALDG.3D [UR32], [UR14], desc[UR10] ;  /* 0x00000a200e0095b4 */ /* 0x0003e20008011000 */
[----:B------:R1:W-:Y:S01]  /*4310*/  @!P4 SYNCS.ARRIVE.TRANS64.RED.A0TR RZ, [UR7+0x40], R0 ;  /* 0x00004000ffffc9a7 */ /* 0x0003e20008300407 */
[----:B------:R-:W-:Y:S01]  /*4320*/  SYNCS.ARRIVE.TRANS64.RED.A1T0 RZ, [UR8], RZ ;  /* 0x000000ffffff79a7 */ /* 0x000fe20008100408 */
[----:B------:R-:W2:Y:S02]  /*4330*/  SYNCS.PHASECHK.TRANS64.TRYWAIT P2, [UR7+0x68], R14 ;  /* 0x0000680eff0075a7 */ /* 0x000ea40008041107 */
[----:B-12---:R-:W-:Y:S05]  /*4340*/  @!P2 BRA `(.L_x_75) ;  /* 0x000000540008a947 */ /* 0x006fea0003800000 */
.L_x_157:
[----:B------:R-:W-:Y:S01]  /*4350*/  @!P4 R2UR UR8, R2 ;  /* 0x000000000208c2ca */ /* 0x000fe200000e0000 */
[----:B------:R-:W-:Y:S01]  /*4360*/  VOTEU.ALL UP1, P4 ;  /* 0x0000000000ff7886 */ /* 0x000fe20002020000 */
[----:B------:R-:W-:Y:S01]  /*4370*/  @!P4 R2UR UR9, R8 ;  /* 0x000000000809c2ca */ /* 0x000fe200000e0000 */
[----:B-1----:R-:W-:Y:S01]  /*4380*/  @!P4 IMAD.MOV.U32 R0, RZ, RZ, 0x1000 ;  /* 0x00001000ff00c424 */ /* 0x002fe200078e00ff */
[----:B------:R-:W-:Y:S01]  /*4390*/  UMOV UR10, 0x0 ;  /* 0x00000000000a7882 */ /* 0x000fe20000000000 */
[----:B------:R-:W-:Y:S01]  /*43a0*/  UMOV UR11, 0x10000000 ;  /* 0x10000000000b7882 */ /* 0x000fe20000000000 */
[----:B------:R-:W-:Y:S02]  /*43b0*/  @!UP1 UIADD3 UR26, UPT, UPT, UR34, 0x40, URZ ;  /* 0x00000040221a9890 */ /* 0x000fe4000fffe0ff */
[----:B------:R-:W-:Y:S01]  /*43c0*/  @!UP1 UIADD3 UR24, UPT, UPT, UR7, 0x1200, URZ ;  /* 0x0000120007189890 */ /* 0x000fe2000fffe0ff */
[----:B------:R-:W-:Y:S01]  /*43d0*/  VOTEU.ALL UP1, P4 ;  /* 0x0000000000ff7886 */ /* 0x000fe20002020000 */
[----:B------:R-:W-:Y:S01]  /*43e0*/  UMOV UR27, UR35 ;  /* 0x00000023001b7c82 */ /* 0x000fe20008000000 */
[----:B------:R-:W-:Y:S02]  /*43f0*/  UMOV UR28, UR36 ;  /* 0x00000024001c7c82 */ /* 0x000fe40008000000 */
        /* <DEDUP_REMOVED lines=12> */
.L_x_159:
[----:B------:R-:W2:Y:S01]  /*44c0*/  LDC.64 R12, c[0x0][0xb18] ;  /* 0x0002c600ff0c7b82 */ /* 0x000ea20000000a00 */
[----:B------:R-:W-:Y:S01]  /*44d0*/  @!P4 R2UR UR8, R2 ;  /* 0x000000000208c2ca */ /* 0x000fe200000e0000 */
[----:B------:R-:W-:Y:S01]  /*44e0*/  VOTEU.ALL UP1, P4 ;  /* 0x0000000000ff7886 */ /* 0x000fe20002020000 */
[----:B------:R-:W-:Y:S01]  /*44f0*/  @!P4 R2UR UR9, R8 ;  /* 0x000000000809c2ca */ /* 0x000fe200000e0000 */
[----:B-1----:R-:W-:Y:S01]  /*4500*/  @!P4 IMAD.MOV.U32 R0, RZ, RZ, 0x1000 ;  /* 0x00001000ff00c424 */ /* 0x002fe200078e00ff */
[----:B------:R-:W-:Y:S03]  /*4510*/  UMOV UR10, 0x0 ;  /* 0x00000000000a7882 */ /* 0x000fe60000000000 */
[----:B------:R-:W1:Y:S01]  /*4520*/  @!P1 LDC R2, c[0x0][0xb0c] ;  /* 0x0002c300ff029b82 */ /* 0x000e620000000800 */
[----:B------:R-:W-:Y:S01]  /*4530*/  @!UP1 UIADD3 UR18, UPT, UPT, UR34, 0x80, URZ ;  /* 0x0000008022129890 */ /* 0x000fe2000fffe0ff */
[----:B------:R-:W-:Y:S01]  /*4540*/  @P3 SHF.R.U32.HI R26, RZ, 0x10, R21 ;  /* 0x00000010ff1a3819 */ /* 0x000fe20000011615 */
[----:B------:R-:W-:Y:S01]  /*4550*/  @!UP1 UIADD3 UR16, UPT, UPT, UR7, 0x2200, URZ ;  /* 0x0000220007109890 */ /* 0x000fe2000fffe0ff */
[----:B------:R-:W-:Y:S01]  /*4560*/  VIADD R28, R28, 0x1 ;  /* 0x000000011c1c7836 */ /* 0x000fe20000000000 */
[----:B------:R-:W-:Y:S01]  /*4570*/  VOTEU.ALL UP1, P4 ;  /* 0x0000000000ff7886 */ /* 0x000fe20002020000 */
[----:B------:R-:W-:Y:S01]  /*4580*/  UMOV UR11, 0x10000000 ;  /* 0x10000000000b7882 */ /* 0x000fe20000000000 */
[----:B------:R-:W-:Y:S01]  /*4590*/  UMOV UR19, UR35 ;  /* 0x0000002300137c82 */ /* 0x000fe20008000000 */
[----:B------:R-:W-:Y:S01]  /*45a0*/  IMAD.U32 R9, RZ, RZ, UR8 ;  /* 0x00000008ff097e24 */ /* 0x000fe2000f8e00ff */
[----:B------:R-:W-:Y:S01]  /*45b0*/  UMOV UR20, UR36 ;  /* 0x0000002400147c82 */ /* 0x000fe20008000000 */
[----:B------:R-:W-:Y:S01]  /*45c0*/  IMAD.U32 R8, RZ, RZ, UR9 ;  /* 0x00000009ff087e24 */ /* 0x000fe2000f8e00ff */
[----:B------:R-:W-:Y:S02]  /*45d0*/  UPRMT UR8, UR37, 0x654, UR17 ;  /* 0x0000065425087896 */ /* 0x000fe40008000011 */
[----:B------:R-:W-:Y:S02]  /*45e0*/  @!P4 R2UR UR15, R9 ;  /* 0x00000000090fc2ca */ /* 0x000fe400000e0000 */
[----:B------:R-:W-:Y:S02]  /*45f0*/  @!P4 R2UR UR14, R8 ;  /* 0x00000000080ec2ca */ /* 0x000fe400000e0000 */
[----:B------:R-:W3:Y:S11]  /*4600*/  LDC.64 R8, c[0x0][0xb10] ;  /* 0x0002c400ff087b82 */ /* 0x000ef60000000a00 */
[----:B------:R1:W-:Y:S01]  /*4610*/  @!UP1 UTMALDG.3D [UR16], [UR14], desc[UR10] ;  /* 0x00000a100e0095b4 */ /* 0x0003e20008011000 */
[----:B------:R5:W-:Y:S01]  /*4620*/  @!P4 SYNCS.ARRIVE.TRANS64.RED.A0TR RZ, [UR7+0x50], R0 ;  /* 0x00005000ffffc9a7 */ /* 0x000be20008300407 */
[C---:B---3--:R-:W-:Y:S01]  /*4630*/  @!P1 IMAD.HI.U32 R8, R11.reuse, R8, RZ ;  /* 0x000000080b089227 */ /* 0x048fe200078e00ff */
[----:B--2---:R-:W-:Y:S02]  /*4640*/  @!P1 ISETP.NE.AND P0, PT, R12, 0x1, PT ;  /* 0x000000010c00980c */ /* 0x004fe40003f05270 */
[----:B-1----:R-:W-:Y:S01]  /*4650*/  @!P1 ISETP.NE.AND P2, PT, R2, 0x1, PT ;  /* 0x000000010200980c */ /* 0x002fe20003f45270 */
[----:B------:R-:W-:Y:S01]  /*4660*/  SYNCS.ARRIVE.TRANS64.RED.A1T0 RZ, [UR8], RZ ;  /* 0x000000ffffff79a7 */ /* 0x000fe20008100408 */
[C---:B------:R-:W-:Y:S01]  /*4670*/  @!P1 IMAD.HI.U32 R13, R10.reuse, R13, RZ ;  /* 0x0000000d0a0d9227 */ /* 0x040fe200078e00ff */
[----:B------:R-:W-:Y:S04]  /*4680*/  @!P1 SHF.R.U32.HI R8, RZ, R9, R8 ;  /* 0x00000009ff089219 */ /* 0x000fe80000011608 */
[----:B------:R-:W-:Y:S01]  /*4690*/  @!P1 SEL R8, R11, R8, !P2 ;  /* 0x000000080b089207 */ /* 0x000fe20005000000 */
[----:B------:R-:W1:Y:S01]  /*46a0*/  SYNCS.PHASECHK.TRANS64.TRYWAIT P5, [UR7+0x78], R14 ;  /* 0x0000780eff0075a7 */ /* 0x000e6200080a1107 */
[----:B-----5:R-:W2:Y:S02]  /*46b0*/  @!P1 LDC R0, c[0x0][0xb20] ;  /* 0x0002c800ff009b82 */ /* 0x020ea40000000800 */
[----:B--2---:R-:W-:Y:S04]  /*46c0*/  @!P1 SHF.R.U32.HI R0, RZ, R0, R13 ;  /* 0x00000000ff009219 */ /* 0x004fe8000001160d */
[----:B------:R-:W-:Y:S05]  /*46d0*/  @!P1 SEL R9, R10, R0, !P0 ;  /* 0x000000000a099207 */ /* 0x000fea0004000000 */
[----:B------:R-:W-:Y:S02]  /*46e0*/  @!P1 IMAD.IADD R0, R9, 0x1, -R8 ;  /* 0x0000000109009824 */ /* 0x000fe400078e0a08 */
[----:B------:R-:W-:Y:S02]  /*46f0*/  @!P1 IMAD.IADD R8, R8, 0x1, -R9 ;  /* 0x0000000108089824 */ /* 0x000fe400078e0a09 */
[----:B------:R-:W-:Y:S02]  /*4700*/  @!P1 IMAD R11, R0, R2, R11 ;  /* 0x00000002000b9224 */ /* 0x000fe400078e020b */
[----:B------:R-:W-:Y:S01]  /*4710*/  @!P1 IMAD R10, R8, R12, R10 ;  /* 0x0000000c080a9224 */ /* 0x000fe200078e020a */
[----:B-1----:R-:W-:Y:S06]  /*4720*/  @!P5 BRA `(.L_x_77) ;  /* 0x000000500040d947 */ /* 0x002fec0003800000 */
.L_x_161:
[----:B------:R-:W-:Y:S01]  /*4730*/  @!P4 IADD3 R2, P0, PT, R30, 0x580, RZ ;  /* 0x000005801e02c810 */ /* 0x000fe20007f1e0ff */
[----:B------:R-:W-:Y:S01]  /*4740*/  VOTEU.ALL UP1, P4 ;  /* 0x0000000000ff7886 */ /* 0x000fe20002020000 */
[----:B------:R-:W-:Y:S01]  /*4750*/  UMOV UR18, 0x0 ;  /* 0x0000000000127882 */ /* 0x000fe20000000000 */
[----:B------:R-:W-:Y:S01]  /*4760*/  UMOV UR19, 0x10000000 ;  /* 0x1000000000137882 */ /* 0x000fe20000000000 */
[----:B------:R-:W-:Y:S01]  /*4770*/  @!P4 R2UR UR9, R2 ;  /* 0x000000000209c2ca */ /* 0x000fe200000e0000 */
[----:B-1----:R-:W-:Y:S01]  /*4780*/  @!P4 IMAD.X R0, RZ, RZ, R31, P0 ;  /* 0x000000ffff00c224 */ /* 0x002fe200000e061f */
[----:B------:R-:W-:Y:S01]  /*4790*/  @!UP1 UIADD3 UR10, UPT, UPT, UR34, 0xc0, URZ ;  /* 0x000000c0220a9890 */ /* 0x000fe2000fffe0ff */
[----:B------:R-:W-:Y:S01]  /*47a0*/  ISETP.NE.AND P0, PT, R28, 0x2, PT ;  /* 0x000000021c00780c */ /* 0x000fe20003f05270 */
[----:B------:R-:W-:Y:S01]  /*47b0*/  UMOV UR11, UR35 ;  /* 0x00000023000b7c82 */ /* 0x000fe20008000000 */
[----:B------:R-:W-:Y:S01]  /*47c0*/  UMOV UR12, UR36 ;  /* 0x00000024000c7c82 */ /* 0x000fe20008000000 */
[----:B------:R-:W-:Y:S01]  /*47d0*/  @!P4 R2UR UR8, R0 ;  /* 0x000000000008c2ca */ /* 0x000fe200000e0000 */
[----:B------:R-:W-:Y:S01]  /*47e0*/  IMAD.IADD R14, R10, 0x1, R94 ;  /* 0x000000010a0e7824 */ /* 0x000fe200078e025e */
[----:B------:R-:W-:Y:S01]  /*47f0*/  @P3 R2UR UR36, R26 ;  /* 0x000000001a2432ca */ /* 0x000fe200000e0000 */
[----:B------:R-:W-:Y:S01]  /*4800*/  IMAD.IADD R15, R11, 0x1, R95 ;  /* 0x000000010b0f7824 */ /* 0x000fe200078e025f */
[----:B------:R-:W-:Y:S02]  /*4810*/  SEL R0, RZ, 0x1, P0 ;  /* 0x00000001ff007807 */ /* 0x000fe40000000000 */
[----:B------:R-:W-:Y:S01]  /*4820*/  LOP3.LUT R29, R29, 0x1, RZ, 0x3c, !PT ;  /* 0x000000011d1d7812 */ /* 0x000fe200078e3cff */
[----:B------:R-:W-:Y:S01]  /*4830*/  IMAD.U32 R8, RZ, RZ, UR9 ;  /* 0x00000009ff087e24 */ /* 0x000fe2000f8e00ff */
[----:B------:R-:W-:Y:S01]  /*4840*/  @!UP1 UIADD3 UR9, UPT, UPT, UR7, 0x58, URZ ;  /* 0x0000005807099890 */ /* 0x000fe2000fffe0ff */
[----:B------:R-:W-:Y:S02]  /*4850*/  LOP3.LUT R27, R27, R0, RZ, 0x3c, !PT ;  /* 0x000000001b1b7212 */ /* 0x000fe400078e3cff */
[----:B------:R-:W-:Y:S02]  /*4860*/  SEL R28, R28, RZ, P0 ;  /* 0x000000ff1c1c7207 */ /* 0x000fe40000000000 */
[----:B------:R-:W-:Y:S01]  /*4870*/  IMAD.U32 R9, RZ, RZ, UR8 ;  /* 0x00000008ff097e24 */ /* 0x000fe2000f8e00ff */
[----:B------:R-:W-:Y:S01]  /*4880*/  @!P4 R2UR UR14, R8 ;  /* 0x00000000080ec2ca */ /* 0x000fe200000e0000 */
[----:B------:R-:W-:Y:S01]  /*4890*/  @!UP1 UIADD3 UR8, UPT, UPT, UR7, 0x3200, URZ ;  /* 0x0000320007089890 */ /* 0x000fe2000fffe0ff */
[----:B------:R-:W-:Y:S02]  /*48a0*/  VOTEU.ALL UP1, P4 ;  /* 0x0000000000ff7886 */ /* 0x000fe40002020000 */
[----:B------:R-:W-:Y:S11]  /*48b0*/  @!P4 R2UR UR15, R9 ;  /* 0x00000000090fc2ca */ /* 0x000ff600000e0000 */
[----:B------:R-:W-:Y:S02]  /*48c0*/  @!UPT UIADD3 URZ, UPT, UPT, URZ, URZ, URZ ;  /* 0x000000fffffff290 */ /* 0x000fe4000fffe0ff */
[----:B------:R2:W-:Y:S01]  /*48d0*/  @!UP1 UTMALDG.3D [UR8], [UR14], desc[UR18] ;  /* 0x000012080e0095b4 */ /* 0x0005e20008011000 */
[----:B------:R2:W-:Y:S01]  /*48e0*/  @!P4 SYNCS.ARRIVE.TRANS64.RED.A0TR RZ, [UR7+0x58], R25 ;  /* 0x00005819ffffc9a7 */ /* 0x0005e20008300407 */
[----:B------:R-:W-:Y:S01]  /*48f0*/  UPLOP3.LUT UP1, UPT, UPT, UPT, UPT, 0x80, 0x8 ;  /* 0x000000000008789c */ /* 0x000fe20003f2f070 */
[----:B------:R-:W-:Y:S01]  /*4900*/  SYNCS.ARRIVE.TRANS64.RED.A1T0 RZ, [UR13], RZ ;  /* 0x000000ffffff79a7 */ /* 0x000fe2000810040d */
[----:B------:R-:W-:Y:S09]  /*4910*/  @P3 BRA `(.L_x_78) ;  /* 0xfffffff000a03947 */ /* 0x000ff2000383ffff */
[----:B------:R-:W-:-:S04]  /*4920*/  SHF.L.U32 R2, R29, 0x1f, RZ ;  /* 0x0000001f1d027819 */ /* 0x000fc800000006ff */
[----:B------:R-:W1:Y:S02]  /*4930*/  SYNCS.PHASECHK.TRANS64.TRYWAIT P0, [UR7+0x60], R2 ;  /* 0x00006002ff0075a7 */ /* 0x000e640008001107 */
[----:B-1----:R-:W-:Y:S05]  /*4940*/  @!P0 BRA `(.L_x_79) ;  /* 0x0000004c00d08947 */ /* 0x002fea0003800000 */
.L_x_163:
[----:B------:R-:W3:Y:S02]  /*4950*/  SYNCS.PHASECHK.TRANS64.TRYWAIT P0, [UR7+0x68], R2 ;  /* 0x00006802ff0075a7 */ /* 0x000ee40008001107 */
[----:B---3--:R-:W-:Y:S05]  /*4960*/  @!P0 BRA `(.L_x_80) ;  /* 0x0000004c00e08947 */ /* 0x008fea0003800000 */
.L_x_165:
[----:B------:R-:W3:Y:S02]  /*4970*/  SYNCS.PHASECHK.TRANS64.TRYWAIT P0, [UR7+0x70], R2 ;  /* 0x00007002ff0075a7 */ /* 0x000ee40008001107 */
[----:B---3--:R-:W-:Y:S05]  /*4980*/  @!P0 BRA `(.L_x_81) ;  /* 0x0000004c00f08947 */ /* 0x008fea0003800000 */
.L_x_167:
[----:B-1----:R-:W-:-:S07]  /*4990*/  MOV R0, UR7 ;  /* 0x0000000700007c02 */ /* 0x002fce0008000f00 */
.L_x_82:
[----:B-1----:R-:W-:-:S04]  /*49a0*/  SHF.L.U32 R2, R29, 0x1f, RZ ;  /* 0x0000001f1d027819 */ /* 0x002fc800000006ff */
[----:B------:R1:W3:Y:S03]  /*49b0*/  SYNCS.PHASECHK.TRANS64.TRYWAIT P0, [R0+URZ+0x78], R2 ;  /* 0x00007802000075a7 */ /* 0x0002e600080011ff */
[----:B---3--:R-:W-:Y:S05]  /*49c0*/  @!P0 NANOSLEEP.SYNCS 0x989680 ;  /* 0x009896800000895d */ /* 0x008fea0003900000 */
[----:B------:R-:W3:Y:S02]  /*49d0*/  @!P0 SYNCS.PHASECHK.TRANS64 P0, [R0+URZ+0x78], R2 ;  /* 0x00007802000085a7 */ /* 0x000ee400080010ff */
[----:B--23--:R-:W-:Y:S05]  /*49e0*/  @P0 EXIT ;  /* 0x000000000000094d */ /* 0x00cfea0003800000 */
[----:B------:R-:W-:Y:S05]  /*49f0*/  BRA `(.L_x_82) ;  /* 0xfffffffc00e87947 */ /* 0x000fea000383ffff */
.L_x_67:
[----:B------:R-:W-:-:S06]  /*4a00*/  UISETP.GE.AND UP1, UPT, UR8, 0x4, UPT ;  /* 0x000000040800788c */ /* 0x000fcc000bf26270 */
[----:B------:R-:W-:-:S13]  /*4a10*/  PLOP3.LUT P0, PT, PT, PT, UP1, 0x80, 0x8 ;  /* 0x000000000008781c */ /* 0x000fda0003f0f018 */
[----:B------:R-:W-:Y:S05]  /*4a20*/  @!P0 EXIT ;  /* 0x000000000000894d */ /* 0x000fea0003800000 */
[----:B------:R-:W-:Y:S01]  /*4a30*/  BAR.SYNC.DEFER_BLOCKING 0x6, 0xa0 ;  /* 0x0182800000007b1d */ /* 0x000fe20000010000 */
[C---:B------:R-:W-:Y:S01]  /*4a40*/  IMAD.SHL.U32 R3, R108.reuse, 0x40, RZ ;  /* 0x000000406c037824 */ /* 0x040fe200078e00ff */
[C---:B------:R-:W-:Y:S01]  /*4a50*/  LOP3.LUT R110, R108.reuse, 0x60, RZ, 0xc0, !PT ;  /* 0x000000606c6e7812 */ /* 0x040fe200078ec0ff */
[C---:B------:R-:W-:Y:S01]  /*4a60*/  IMAD.SHL.U32 R100, R108.reuse, 0x20, RZ ;  /* 0x000000206c647824 */ /* 0x040fe200078e00ff */
[----:B------:R-:W-:Y:S01]  /*4a70*/  CS2R R106, SRZ ;  /* 0x00000000006a7805 */ /* 0x000fe2000001ff00 */
[C---:B------:R-:W-:Y:S01]  /*4a80*/  IMAD.SHL.U32 R4, R108.reuse, 0x2, RZ ;  /* 0x000000026c047824 */ /* 0x040fe200078e00ff */
[----:B------:R-:W-:Y:S02]  /*4a90*/  UMOV UR49, 0x400 ;  /* 0x0000040000317882 */ /* 0x000fe40000000000 */
[----:B------:R-:W1:Y:S01]  /*4aa0*/  LDC R99, c[0x0][0x370] ;  /* 0x0000dc00ff637b82 */ /* 0x000e620000000800 */
[----:B------:R-:W-:Y:S01]  /*4ab0*/  ULEA UR49, UR37, UR49, 0x18 ;  /* 0x0000003125317291 */ /* 0x000fe2000f8ec0ff */
[----:B------:R-:W-:Y:S01]  /*4ac0*/  LOP3.LUT R2, R3, 0x180, RZ, 0xc0, !PT ;  /* 0x0000018003027812 */ /* 0x000fe200078ec0ff */
[----:B------:R-:W-:Y:S01]  /*4ad0*/  IMAD.U32 R46, R108, 0x10000, RZ ;  /* 0x000100006c2e7824 */ /* 0x000fe200078e00ff */
[----:B------:R-:W-:Y:S01]  /*4ae0*/  LOP3.LUT R100, R100, 0xc00, RZ, 0xc0, !PT ;  /* 0x00000c0064647812 */ /* 0x000fe200078ec0ff */
[----:B------:R-:W-:Y:S01]  /*4af0*/  UIADD3 UR4, UPT, UPT, UR49, 0x4200, URZ ;  /* 0x0000420031047890 */ /* 0x000fe2000fffe0ff */
[----:B------:R-:W-:Y:S01]  /*4b00*/  LOP3.LUT R4, R2, 0x20, R4, 0xf8, !PT ;  /* 0x0000002002047812 */ /* 0x000fe200078ef804 */
[----:B------:R-:W-:Y:S01]  /*4b10*/  IMAD.SHL.U32 R2, R108, 0x8, RZ ;  /* 0x000000086c027824 */ /* 0x000fe200078e00ff */
[----:B------:R-:W2:Y:S01]  /*4b20*/  LDC R42, c[0x0][0xb0c] ;  /* 0x0002c300ff2a7b82 */ /* 0x000ea20000000800 */
[----:B------:R-:W-:Y:S01]  /*4b30*/  LOP3.LUT R100, R100, 0x40, R3, 0xf8, !PT ;  /* 0x0000004064647812 */ /* 0x000fe200078ef803 */
[----:B------:R-:W-:Y:S01]  /*4b40*/  IMAD.MOV.U32 R45, RZ, RZ, RZ ;  /* 0x000000ffff2d7224 */ /* 0x000fe200078e00ff */
[----:B------:R-:W-:Y:S01]  /*4b50*/  LOP3.LUT R46, R46, 0x600000, RZ, 0xc0, !PT ;  /* 0x006000002e2e7812 */ /* 0x000fe200078ec0ff */
[----:B------:R-:W-:Y:S01]  /*4b60*/  IMAD.MOV.U32 R112, RZ, RZ, RZ ;  /* 0x000000ffff707224 */ /* 0x000fe200078e00ff */
[----:B------:R-:W-:-:S02]  /*4b70*/  LOP3.LUT R108, R108, 0x2, RZ, 0xc0, !PT ;  /* 0x000000026c6c7812 */ /* 0x000fc400078ec0ff */
[----:B------:R-:W-:Y:S02]  /*4b80*/  CS2R R104, SRZ ;  /* 0x0000000000687805 */ /* 0x000fe4000001ff00 */
[----:B------:R-:W-:Y:S01]  /*4b90*/  LOP3.LUT R2, R4, 0x30, R2, 0x78, !PT ;  /* 0x0000003004027812 */ /* 0x000fe200078e7802 */
[----:B------:R-:W4:Y:S01]  /*4ba0*/  LDC R97, c[0x0][0xb20] ;  /* 0x0002c800ff617b82 */ /* 0x000f220000000800 */
[----:B------:R-:W3:Y:S01]  /*4bb0*/  LDS R0, [UR49+0x140] ;  /* 0x00014031ff007984 */ /* 0x000ee20008000800 */
[----:B------:R-:W-:Y:S01]  /*4bc0*/  LOP3.LUT R100, R100, 0x200, R3, 0xf8, !PT ;  /* 0x0000020064647812 */ /* 0x000fe200078ef803 */
[----:B------:R-:W-:Y:S01]  /*4bd0*/  IMAD.MOV R102, RZ, RZ, -R108 ;  /* 0x000000ffff667224 */ /* 0x000fe200078e0a6c */
[----:B------:R-:W1:Y:S01]  /*4be0*/  LDCU.64 UR52, c[0x0][0x348] ;  /* 0x00006900ff3477ac */ /* 0x000e620008000a00 */
[----:B------:R-:W-:Y:S01]  /*4bf0*/  IMAD.U32 R109, RZ, RZ, UR4 ;  /* 0x00000004ff6d7e24 */ /* 0x000fe2000f8e00ff */
[----:B------:R-:W-:Y:S02]  /*4c00*/  LOP3.LUT R100, R100, R2, RZ, 0xfc, !PT ;  /* 0x0000000264647212 */ /* 0x000fe400078efcff */
[----:B------:R-:W1:Y:S01]  /*4c10*/  LDC R41, c[0x0][0xb30] ;  /* 0x0002cc00ff297b82 */ /* 0x000e620000000800 */
[----:B------:R-:W1:Y:S01]  /*4c20*/  LDCU.64 UR38, c[0x0][0x888] ;  /* 0x00011100ff2677ac */ /* 0x000e620008000a00 */
[----:B------:R-:W1:Y:S06]  /*4c30*/  LDCU.64 UR44, c[0x0][0x890] ;  /* 0x00011200ff2c77ac */ /* 0x000e6c0008000a00 */
[----:B------:R-:W1:Y:S01]  /*4c40*/  LDC.64 R92, c[0x0][0xb10] ;  /* 0x0002c400ff5c7b82 */ /* 0x000e620000000a00 */
[----:B------:R-:W-:-:S07]  /*4c50*/  UIADD3 UR48, UPT, UPT, UR49, 0x200, URZ ;  /* 0x0000020031307890 */ /* 0x000fce000fffe0ff */
[----:B------:R-:W1:Y:S08]  /*4c60*/  LDC.64 R38, c[0x0][0xb18] ;  /* 0x0002c600ff267b82 */ /* 0x000e700000000a00 */
[----:B------:R-:W1:Y:S08]  /*4c70*/  LDC.64 R36, c[0x0][0xb28] ;  /* 0x0002ca00ff247b82 */ /* 0x000e700000000a00 */
[----:B------:R-:W1:Y:S01]  /*4c80*/  LDC.64 R90, c[0x0][0x8b0] ;  /* 0x00022c00ff5a7b82 */ /* 0x000e620000000a00 */
[----:B---3--:R-:W-:-:S07]  /*4c90*/  IMAD.IADD R46, R0, 0x1, R46 ;  /* 0x00000001002e7824 */ /* 0x008fce00078e022e */
[----:B------:R-:W3:Y:S08]  /*4ca0*/  LDC.64 R88, c[0x0][0x8a8] ;  /* 0x00022a00ff587b82 */ /* 0x000ef00000000a00 */
[----:B--2-4-:R-:W1:Y:S02]  /*4cb0*/  LDC R98, c[0x0][0x374] ;  /* 0x0000dd00ff627b82 */ /* 0x014e640000000800 */
.L_x_124:
[----:B------:R-:W-:Y:S02]  /*4cc0*/  LEA R0, R112, UR49, 0x3 ;  /* 0x0000003170007c11 */ /* 0x000fe4000f8e18ff */
[----:B------:R-:W-:Y:S02]  /*4cd0*/  SHF.L.U32 R2, R106, 0x1f, RZ ;  /* 0x0000001f6a027819 */ /* 0x000fe400000006ff */
[----:B------:R-:W-:Y:S02]  /*4ce0*/  LEA R16, R112, UR49, 0x4 ;  /* 0x0000003170107c11 */ /* 0x000fe4000f8e20ff */
[----:B------:R-:W2:Y:S02]  /*4cf0*/  SYNCS.PHASECHK.TRANS64.TRYWAIT P0, [R0+URZ+0x90], R2 ;  /* 0x00009002000075a7 */ /* 0x000ea400080011ff */
[----:B-12---:R-:W-:Y:S05]  /*4d00*/  @!P0 BRA `(.L_x_83) ;  /* 0x0000004c00288947 */ /* 0x006fea0003800000 */
.L_x_168:
[----:B------:R-:W4:Y:S01]  /*4d10*/  LDC.64 R10, c[0x0][0xb10] ;  /* 0x0002c400ff0a7b82 */ /* 0x000f220000000a00 */
[----:B------:R-:W3:Y:S01]  /*4d20*/  LDS.128 R16, [R16+0x120] ;  /* 0x0001200010107984 */ /* 0x000ee20000000c00 */
[----:B-1----:R-:W-:Y:S01]  /*4d30*/  ISETP.NE.AND P1, PT, R41, 0x1, PT ;  /* 0x000000012900780c */ /* 0x002fe20003f25270 */
[----:B--2---:R-:W-:Y:S01]  /*4d40*/  VIADD R0, R0, 0xa0 ;  /* 0x000000a000007836 */ /* 0x004fe20000000000 */
[----:B------:R-:W-:Y:S04]  /*4d50*/  ISETP.GE.AND P0, PT, R40, 0x1, PT ;  /* 0x000000012800780c */ /* 0x000fe80003f06270 */
[----:B------:R-:W1:Y:S01]  /*4d60*/  LDC.64 R8, c[0x0][0xb18] ;  /* 0x0002c600ff087b82 */ /* 0x000e620000000a00 */
[----:B------:R-:W-:Y:S01]  /*4d70*/  PRMT R0, RZ, 0x654, R0 ;  /* 0x00000654ff007816 */ /* 0x000fe20000000000 */
[----:B------:R-:W-:Y:S01]  /*4d80*/  @!PT LDS RZ, [RZ] ;  /* 0x00000000fffff984 */ /* 0x000fe20000000800 */
[----:B------:R-:W-:Y:S01]  /*4d90*/  @!PT LDS RZ, [RZ] ;  /* 0x00000000fffff984 */ /* 0x000fe20000000800 */
[----:B------:R-:W-:Y:S01]  /*4da0*/  @!PT LDS RZ, [RZ] ;  /* 0x00000000fffff984 */ /* 0x000fe20000000800 */
[----:B------:R-:W-:Y:S01]  /*4db0*/  @!PT LDS RZ, [RZ] ;  /* 0x00000000fffff984 */ /* 0x000fe20000000800 */
[----:B------:R2:W-:Y:S06]  /*4dc0*/  MEMBAR.ALL.CTA ;  /* 0x0000000000007992 */ /* 0x0005ec0000008000 */
[----:B--2---:R-:W2:Y:S01]  /*4dd0*/  FENCE.VIEW.ASYNC.S ;  /* 0x00000000000073c6 */ /* 0x004ea20000000000 */
[----:B------:R-:W1:Y:S08]  /*4de0*/  @!P1 LDC R12, c[0x0][0xb20] ;  /* 0x0002c800ff0c9b82 */ /* 0x000e700000000800 */
[----:B------:R-:W1:Y:S01]  /*4df0*/  @!P1 LDC R7, c[0x0][0xb0c] ;  /* 0x0002c300ff079b82 */ /* 0x000e620000000800 */
[----:B--2---:R2:W-:Y:S01]  /*4e00*/  SYNCS.ARRIVE.TRANS64.RED.A1T0 RZ, [R0+URZ], RZ ;  /* 0x000000ff00ff79a7 */ /* 0x0045e200081004ff */
[----:B---3--:R-:W-:Y:S04]  /*4e10*/  LOP3.LUT P4, RZ, R18, 0x1, RZ, 0xc0, !PT ;  /* 0x0000000112ff7812 */ /* 0x008fe8000788c0ff */
[----:B------:R-:W-:Y:S09]  /*4e20*/  P2R R111, PR, RZ, 0x10 ;  /* 0x00000010ff6f7803 */ /* 0x000ff20000000000 */
[----:B------:R-:W-:Y:S02]  /*4e30*/  @P4 MOV R44, R16 ;  /* 0x00000010002c4202 */ /* 0x000fe40000000f00 */
[----:B------:R-:W-:Y:S01]  /*4e40*/  @P4 LOP3.LUT R43, R17, 0xffff, RZ, 0xc0, !PT ;  /* 0x0000ffff112b4812 */ /* 0x000fe200078ec0ff */
[----:B--2-4-:R-:W-:Y:S06]  /*4e50*/  @!P0 BRA `(.L_x_84) ;  /* 0x0000000000a48947 */ /* 0x014fec0003800000 */
[----:B------:R-:W-:Y:S01]  /*4e60*/  IMAD.HI.U32 R0, R98, R39, RZ ;  /* 0x0000002762007227 */ /* 0x000fe200078e00ff */
[----:B------:R-:W-:Y:S02]  /*4e70*/  ISETP.NE.AND P0, PT, R38, 0x1, PT ;  /* 0x000000012600780c */ /* 0x000fe40003f05270 */
[----:B------:R-:W-:Y:S01]  /*4e80*/  ISETP.NE.AND P2, PT, R40, 0x1, PT ;  /* 0x000000012800780c */ /* 0x000fe20003f45270 */
[----:B------:R-:W-:Y:S01]  /*4e90*/  IMAD.HI.U32 R4, R99, R92, RZ ;  /* 0x0000005c63047227 */ /* 0x000fe200078e00ff */
[----:B------:R-:W-:Y:S02]  /*4ea0*/  SHF.R.U32.HI R0, RZ, R97, R0 ;  /* 0x00000061ff007219 */ /* 0x000fe40000011600 */
[----:B------:R-:W-:Y:S01]  /*4eb0*/  ISETP.NE.AND P3, PT, R42, 0x1, PT ;  /* 0x000000012a00780c */ /* 0x000fe20003f65270 */
[----:B------:R-:W-:Y:S01]  /*4ec0*/  IMAD.HI.U32 R6, R43, R39, RZ ;  /* 0x000000272b067227 */ /* 0x000fe200078e00ff */
[-C--:B------:R-:W-:Y:S02]  /*4ed0*/  SHF.R.U32.HI R4, RZ, R93.reuse, R4 ;  /* 0x0000005dff047219 */ /* 0x080fe40000011604 */
[----:B------:R-:W-:Y:S01]  /*4ee0*/  SEL R0, R98, R0, !P0 ;  /* 0x0000000062007207 */ /* 0x000fe20004000000 */
[----:B------:R-:W-:Y:S01]  /*4ef0*/  IMAD.HI.U32 R5, R44, R92, RZ ;  /* 0x0000005c2c057227 */ /* 0x000fe200078e00ff */
[----:B------:R-:W-:Y:S03]  /*4f00*/  SEL R4, R99, R4, !P3 ;  /* 0x0000000463047207 */ /* 0x000fe60005800000 */
[-C--:B------:R-:W-:Y:S01]  /*4f10*/  IMAD.HI.U32 R3, R0, R36.reuse, RZ ;  /* 0x0000002400037227 */ /* 0x080fe200078e00ff */
[----:B------:R-:W-:Y:S03]  /*4f20*/  SHF.R.U32.HI R5, RZ, R93, R5 ;  /* 0x0000005dff057219 */ /* 0x000fe60000011605 */
[----:B------:R-:W-:Y:S01]  /*4f30*/  IMAD.HI.U32 R2, R4, R36, RZ ;  /* 0x0000002404027227 */ /* 0x000fe200078e00ff */
[----:B------:R-:W-:Y:S02]  /*4f40*/  @P2 SHF.R.U32.HI R0, RZ, R37, R3 ;  /* 0x00000025ff002219 */ /* 0x000fe40000011603 */
[----:B------:R-:W-:Y:S02]  /*4f50*/  SHF.R.U32.HI R3, RZ, R97, R6 ;  /* 0x00000061ff037219 */ /* 0x000fe40000011606 */
[----:B------:R-:W-:Y:S01]  /*4f60*/  @P2 SHF.R.U32.HI R4, RZ, R37, R2 ;  /* 0x00000025ff042219 */ /* 0x000fe20000011602 */
[----:B------:R-:W-:Y:S01]  /*4f70*/  IMAD R0, R40, R0, RZ ;  /* 0x0000000028007224 */ /* 0x000fe200078e02ff */
[----:B------:R-:W-:Y:S02]  /*4f80*/  SEL R3, R43, R3, !P0 ;  /* 0x000000032b037207 */ /* 0x000fe40004000000 */
[----:B------:R-:W-:Y:S01]  /*4f90*/  SEL R2, R44, R5, !P3 ;  /* 0x000000052c027207 */ /* 0x000fe20005800000 */
[----:B------:R-:W-:Y:S01]  /*4fa0*/  IMAD R5, R40, R4, RZ ;  /* 0x0000000428057224 */ /* 0x000fe200078e02ff */
[C---:B------:R-:W-:Y:S01]  /*4fb0*/  ISETP.GE.AND P0, PT, R3.reuse, R0, PT ;  /* 0x000000000300720c */ /* 0x040fe20003f06270 */
[C---:B------:R-:W-:Y:S03]  /*4fc0*/  IMAD.HI.U32 R0, R3.reuse, R36, RZ ;  /* 0x0000002403007227 */ /* 0x040fe600078e00ff */
[C---:B------:R-:W-:Y:S02]  /*4fd0*/  ISETP.GE.OR P0, PT, R2.reuse, R5, P0 ;  /* 0x000000050200720c */ /* 0x040fe40000706670 */
[----:B------:R-:W-:Y:S04]  /*4fe0*/  SHF.R.U32.HI R0, RZ, R37, R0 ;  /* 0x00000025ff007219 */ /* 0x000fe80000011600 */
[C---:B------:R-:W-:Y:S05]  /*4ff0*/  SEL R6, R3.reuse, R0, !P2 ;  /* 0x0000000003067207 */ /* 0x040fea0005000000 */
        /* <DEDUP_REMOVED lines=14> */
[----:B------:R-:W-:Y:S07]  /*50e0*/  IMAD R43, R3, R38, R43 ;  /* 0x00000026032b7224 */ /* 0x000fee00078e022b */
.L_x_84:
[----:B-1----:R-:W-:Y:S01]  /*50f0*/  @!P1 ISETP.NE.AND P0, PT, R8, 0x1, PT ;  /* 0x000000010800980c */ /* 0x002fe20003f05270 */
[----:B------:R-:W-:Y:S01]  /*5100*/  @!P1 IMAD.HI.U32 R0, R44, R10, RZ ;  /* 0x0000000a2c009227 */ /* 0x000fe200078e00ff */
[----:B------:R-:W-:Y:S01]  /*5110*/  @!P1 ISETP.NE.AND P2, PT, R7, 0x1, PT ;  /* 0x000000010700980c */ /* 0x000fe20003f45270 */
[----:B------:R-:W-:Y:S01]  /*5120*/  ULOP3.LUT UP0, URZ, UR48, 0x1b0, URZ, 0xc0, !UPT ;  /* 0x000001b030ff7892 */ /* 0x000fe2000f80c0ff */
[----:B------:R-:W-:Y:S01]  /*5130*/  R2UR UR42, R15 ;  /* 0x000000000f2a72ca */ /* 0x000fe200000e0000 */
[C---:B------:R-:W-:Y:S01]  /*5140*/  @!P1 IMAD.HI.U32 R2, R43.reuse, R9, RZ ;  /* 0x000000092b029227 */ /* 0x040fe200078e00ff */
[----:B------:R-:W-:Y:S02]  /*5150*/  @!P1 SHF.R.U32.HI R0, RZ, R11, R0 ;  /* 0x0000000bff009219 */ /* 0x000fe40000011600 */
[----:B------:R-:W-:Y:S01]  /*5160*/  R2UR UR41, R14 ;  /* 0x000000000e2972ca */ /* 0x000fe200000e0000 */
[----:B------:R-:W-:Y:S01]  /*5170*/  VIADD R112, R112, 0x1 ;  /* 0x0000000170707836 */ /* 0x000fe20000000000 */
[----:B------:R-:W-:Y:S02]  /*5180*/  @!P1 SHF.R.U32.HI R2, RZ, R12, R2 ;  /* 0x0000000cff029219 */ /* 0x000fe40000011602 */
[----:B------:R-:W-:Y:S02]  /*5190*/  @!P1 SEL R3, R44, R0, !P2 ;  /* 0x000000002c039207 */ /* 0x000fe40005000000 */
[----:B------:R-:W-:Y:S02]  /*51a0*/  @!P1 SEL R2, R43, R2, !P0 ;  /* 0x000000022b029207 */ /* 0x000fe40004000000 */
[----:B------:R-:W-:Y:S01]  /*51b0*/  @P4 SHF.R.U32.HI R103, RZ, 0x10, R17 ;  /* 0x00000010ff674819 */ /* 0x000fe20000011611 */
[----:B------:R-:W-:Y:S02]  /*51c0*/  USHF.L.U32 UR42, UR42, 0x6, URZ ;  /* 0x000000062a2a7899 */ /* 0x000fe400080006ff */
[----:B------:R-:W-:Y:S02]  /*51d0*/  @!P1 IMAD.IADD R0, R2, 0x1, -R3 ;  /* 0x0000000102009824 */ /* 0x000fe400078e0a03 */
[----:B------:R-:W-:Y:S01]  /*51e0*/  @!P1 IMAD.IADD R2, R3, 0x1, -R2 ;  /* 0x0000000103029824 */ /* 0x000fe200078e0a02 */
[----:B------:R-:W-:Y:S01]  /*51f0*/  USHF.L.U32 UR41, UR41, 0x8, URZ ;  /* 0x0000000829297899 */ /* 0x000fe200080006ff */
[----:B------:R-:W-:Y:S02]  /*5200*/  @!P1 IMAD R44, R0, R7, R44 ;  /* 0x00000007002c9224 */ /* 0x000fe400078e022c */
[----:B------:R-:W-:Y:S01]  /*5210*/  @!P1 IMAD R43, R2, R8, R43 ;  /* 0x00000008022b9224 */ /* 0x000fe200078e022b */
[----:B------:R-:W-:Y:S08]  /*5220*/  BRA.U !UP0, `(.L_x_85) ;  /* 0x0000000108407547 */ /* 0x000ff0000b800000 */
[----:B------:R-:W1:Y:S01]  /*5230*/  LDCU.64 UR8, c[0x4][0x88] ;  /* 0x01001100ff0877ac */ /* 0x000e620008000a00 */
[----:B------:R-:W-:Y:S01]  /*5240*/  MOV R3, 0x0 ;  /* 0x0000000000037802 */ /* 0x000fe20000000f00 */
[----:B------:R-:W-:Y:S02]  /*5250*/  HFMA2 R12, -RZ, RZ, 0, 5.9604644775390625e-08 ;  /* 0x00000001ff0c7431 */ /* 0x000fe400000001ff */
[----:B------:R-:W-:Y:S02]  /*5260*/  IMAD.MOV.U32 R8, RZ, RZ, 0x70 ;  /* 0x00000070ff087424 */ /* 0x000fe400078e00ff */
[----:B------:R-:W-:Y:S01]  /*5270*/  IMAD.MOV.U32 R13, RZ, RZ, RZ ;  /* 0x000000ffff0d7224 */ /* 0x000fe200078e00ff */
[----:B------:R-:W2:Y:S01]  /*5280*/  LDCU.64 UR6, c[0x4][0x90] ;  /* 0x01001200ff0677ac */ /* 0x000ea20008000a00 */
[----:B------:R-:W3:Y:S01]  /*5290*/  LDC.64 R2, c[0x4][R3] ;  /* 0x0100000003027b82 */ /* 0x000ee20000000a00 */
[----:B------:R-:W4:Y:S01]  /*52a0*/  LDCU.64 UR4, c[0x4][0x8] ;  /* 0x01000100ff0477ac */ /* 0x000f220008000a00 */
[----:B-1----:R-:W-:Y:S01]  /*52b0*/  MOV R5, UR9 ;  /* 0x0000000900057c02 */ /* 0x002fe20008000f00 */
[----:B------:R-:W-:Y:S01]  /*52c0*/  IMAD.U32 R4, RZ, RZ, UR8 ;  /* 0x00000008ff047e24 */ /* 0x000fe2000f8e00ff */
[----:B--2---:R-:W-:Y:S01]  /*52d0*/  MOV R7, UR7 ;  /* 0x0000000700077c02 */ /* 0x004fe20008000f00 */
[----:B------:R-:W-:Y:S01]  /*52e0*/  IMAD.U32 R6, RZ, RZ, UR6 ;  /* 0x00000006ff067e24 */ /* 0x000fe2000f8e00ff */
[----:B----4-:R-:W-:Y:S01]  /*52f0*/  MOV R11, UR5 ;  /* 0x00000005000b7c02 */ /* 0x010fe20008000f00 */
[----:B------:R-:W-:Y:S02]  /*5300*/  IMAD.U32 R10, RZ, RZ, UR4 ;  /* 0x00000004ff0a7e24 */ /* 0x000fe4000f8e00ff */
[----:B------:R-:W-:Y:S07]  /*5310*/  LEPC R20, `(.L_x_85) ;  /* 0x000000001014794e */ /* 0x000fee0000000000 */
[----:B---3-5:R-:W-:Y:S05]  /*5320*/  CALL.ABS.NOINC R2 ;  /* 0x0000000002007343 */ /* 0x028fea0003c00000 */
.L_x_85:
[----:B------:R-:W-:Y:S01]  /*5330*/  LOP3.LUT P0, RZ, R109, 0x1b0, RZ, 0xc0, !PT ;  /* 0x000001b06dff7812 */ /* 0x000fe2000780c0ff */
[----:B------:R-:W-:Y:S11]  /*5340*/  BSSY.RECONVERGENT B6, `(.L_x_86) ;  /* 0x0000013000067945 */ /* 0x000ff60003800200 */
[----:B------:R-:W-:Y:S01]  /*5350*/  @!UPT UIADD3 URZ, UPT, UPT, URZ, URZ, URZ ;  /* 0x000000fffffff290 */ /* 0x000fe2000fffe0ff */
[----:B------:R-:W-:Y:S05]  /*5360*/  @!P0 BRA `(.L_x_87) ;  /* 0x0000000000408947 */ /* 0x000fea0003800000 */
        /* <DEDUP_REMOVED lines=16> */
.L_x_87:
[----:B------:R-:W-:Y:S05]  /*5470*/  BSYNC.RECONVERGENT B6 ;  /* 0x0000000000067941 */ /* 0x000fea0003800200 */
.L_x_86:
[----:B------:R-:W-:Y:S01]  /*5480*/  ISETP.NE.U32.AND P4, PT, R90, RZ, PT ;  /* 0x000000ff5a00720c */ /* 0x000fe20003f85070 */
[----:B------:R-:W-:Y:S01]  /*5490*/  UISETP.NE.AND UP2, UPT, UR50, URZ, UPT ;  /* 0x000000ff3200728c */ /* 0x000fe2000bf45270 */
[----:B------:R-:W-:Y:S01]  /*54a0*/  ISETP.NE.U32.AND P2, PT, RZ, UR38, PT ;  /* 0x00000026ff007c0c */ /* 0x000fe2000bf45070 */
[----:B------:R-:W-:Y:S01]  /*54b0*/  UISETP.NE.U32.AND UP1, UPT, UR44, URZ, UPT ;  /* 0x000000ff2c00728c */ /* 0x000fe2000bf25070 */
[----:B------:R-:W-:Y:S01]  /*54c0*/  ISETP.NE.AND.EX P4, PT, R91, RZ, PT, P4 ;  /* 0x000000ff5b00720c */ /* 0x000fe20003f85340 */
[----:B------:R-:W-:Y:S01]  /*54d0*/  UPLOP3.LUT UP0, UPT, UPT, UPT, UPT, 0x40, 0x4 ;  /* 0x000000000004789c */ /* 0x000fe20003f0e870 */
[----:B------:R-:W-:Y:S01]  /*54e0*/  ISETP.NE.AND.EX P2, PT, RZ, UR39, PT, P2 ;  /* 0x00000027ff007c0c */ /* 0x000fe2000bf45320 */
[----:B------:R-:W-:Y:S01]  /*54f0*/  UISETP.NE.AND.EX UP1, UPT, UR45, URZ, UPT, UP1 ;  /* 0x000000ff2d00728c */ /* 0x000fe2000bf25310 */
[----:B------:R-:W-:Y:S04]  /*5500*/  PLOP3.LUT P1, PT, PT, PT, UP2, 0x80, 0x8 ;  /* 0x000000000008781c */ /* 0x000fe80003f2f028 */
[----:B------:R-:W-:Y:S06]  /*5510*/  @UP2 UPLOP3.LUT UP0, UPT, UPT, UPT, UP1, 0x80, 0x8 ;  /* 0x000000000008289c */ /* 0x000fec0003f0f010 */
[----:B------:R-:W-:Y:S01]  /*5520*/  PLOP3.LUT P0, PT, PT, PT, UP0, 0x80, 0x8 ;  /* 0x000000000008781c */ /* 0x000fe20003f0f008 */
[----:B------:R-:W-:Y:S01]  /*5530*/  @!UPT UIADD3 URZ, UPT, UPT, URZ, URZ, URZ ;  /* 0x000000fffffff290 */ /* 0x000fe2000fffe0ff */
[----:B------:R-:W-:Y:S11]  /*5540*/  BRA.U !UP1, `(.L_x_88) ;  /* 0x0000000109387547 */ /* 0x000ff6000b800000 */
[----:B------:R-:W-:Y:S01]  /*5550*/  UISETP.NE.U32.AND UP0, UPT, UR38, URZ, UPT ;  /* 0x000000ff2600728c */ /* 0x000fe2000bf05070 */
[----:B------:R-:W-:Y:S02]  /*5560*/  HFMA2 R0, -RZ, RZ, 0, 5.9604644775390625e-08 ;  /* 0x00000001ff007431 */ /* 0x000fe400000001ff */
[----:B------:R-:W-:Y:S01]  /*5570*/  IMAD.MOV.U32 R96, RZ, RZ, 0x1 ;  /* 0x00000001ff607424 */ /* 0x000fe200078e00ff */
[----:B------:R-:W-:Y:S06]  /*5580*/  UISETP.NE.AND.EX UP0, UPT, UR39, URZ, UPT, UP0 ;  /* 0x000000ff2700728c */ /* 0x000fec000bf05300 */
[----:B------:R-:W-:Y:S05]  /*5590*/  PLOP3.LUT P3, PT, PT, PT, UP0, 0x80, 0x8 ;  /* 0x000000000008781c */ /* 0x000fea0003f6f008 */
[----:B------:R-:W1:Y:S01]  /*55a0*/  @UP0 LDCU.64 UR6, c[0x0][0x888] ;  /* 0x00011100ff0607ac */ /* 0x000e620008000a00 */
[----:B------:R-:W-:Y:S07]  /*55b0*/  @UP0 UIMAD UR4, UR36, UR44, URZ ;  /* 0x0000002c240402a4 */ /* 0x000fee000f8e02ff */
[----:B------:R-:W-:Y:S01]  /*55c0*/  @!P3 PRMT R96, R0, 0x7610, R96 ;  /* 0x000076100060b816 */ /* 0x000fe20000000060 */
[----:B-1----:R-:W-:Y:S03]  /*55d0*/  @UP0 UIMAD.WIDE UR6, UR4, 0x4, UR6 ;  /* 0x00000004040608a5 */ /* 0x002fe6000f8e0206 */
[----:B------:R-:W1:Y:S03]  /*55e0*/  @!UP0 LDCU UR4, c[0x0][0x880] ;  /* 0x00011000ff0487ac */ /* 0x000e660008000800 */
[----:B------:R-:W-:Y:S01]  /*55f0*/  IMAD.U32 R2, RZ, RZ, UR6 ;  /* 0x00000006ff027e24 */ /* 0x000fe2000f8e00ff */
[----:B------:R-:W-:Y:S05]  /*5600*/  MOV R3, UR7 ;  /* 0x0000000700037c02 */ /* 0x000fea0008000f00 */
[----:B-----5:R2:W5:Y:S02]  /*5610*/  @P3 LDG.E R49, desc[UR46][R2.64] ;  /* 0x0000002e02313981 */ /* 0x020564000c1e1900 */
[----:B-12---:R-:W-:Y:S02]  /*5620*/  @!P3 IMAD.U32 R49, RZ, RZ, UR4 ;  /* 0x00000004ff31be24 */ /* 0x006fe4000f8e00ff */
.L_x_88:
[----:B------:R-:W-:Y:S05]  /*5630*/  @!P4 BRA `(.L_x_89) ;  /* 0x000000000020c947 */ /* 0x000fea0003800000 */
[----:B------:R-:W-:Y:S04]  /*5640*/  ISETP.NE.U32.AND P3, PT, R88, RZ, PT ;  /* 0x000000ff5800720c */ /* 0x000fe80003f65070 */
[----:B------:R-:W-:Y:S11]  /*5650*/  ISETP.NE.AND.EX P3, PT, R89, RZ, PT, P3 ;  /* 0x000000ff5900720c */ /* 0x000ff60003f65330 */
[----:B------:R-:W-:Y:S02]  /*5660*/  @!UPT UIADD3 URZ, UPT, UPT, URZ, URZ, URZ ;  /* 0x000000fffffff290 */ /* 0x000fe4000fffe0ff */
[----:B------:R-:W1:Y:S01]  /*5670*/  @P3 LDC.64 R2, c[0x0][0x8a8] ;  /* 0x00022a00ff023b82 */ /* 0x000e620000000a00 */
[----:B------:R-:W-:Y:S04]  /*5680*/  @P3 IMAD R0, R90, UR36, RZ ;  /* 0x000000245a003c24 */ /* 0x000fe8000f8e02ff */
[----:B-1----:R-:W-:Y:S05]  /*5690*/  @P3 IMAD.WIDE R2, R0, 0x4, R2 ;  /* 0x0000000400023825 */ /* 0x002fea00078e0202 */
[----:B-----5:R1:W5:Y:S02]  /*56a0*/  @P3 LDG.E R47, desc[UR46][R2.64] ;  /* 0x0000002e022f3981 */ /* 0x020364000c1e1900 */
[----:B-1----:R-:W2:Y:S02]  /*56b0*/  @!P3 LDC R47, c[0x0][0x8a0] ;  /* 0x00022800ff2fbb82 */ /* 0x002ea40000000800 */
.L_x_89:
[----:B-----5:R-:W-:Y:S01]  /*56c0*/  FSETP.NEU.AND P4, PT, R49, RZ, PT ;  /* 0x000000ff3100720b */ /* 0x020fe20003f8d000 */
[----:B------:R-:W-:Y:S01]  /*56d0*/  BSSY B1, `(.L_x_90) ;  /* 0x0000042000017945 */ /* 0x000fe20003800000 */
[----:B------:R-:W-:Y:S01]  /*56e0*/  SEL R5, RZ, 0xffffffff, P2 ;  /* 0xffffffffff057807 */ /* 0x000fe20001000000 */
[----:B------:R-:W-:Y:S01]  /*56f0*/  IMAD.MOV.U32 R115, RZ, RZ, 0x1 ;  /* 0x00000001ff737424 */ /* 0x000fe200078e00ff */
[----:B------:R-:W-:Y:S02]  /*5700*/  LOP3.LUT P3, RZ, R96, 0xff, RZ, 0xc0, !PT ;  /* 0x000000ff60ff7812 */ /* 0x000fe4000786c0ff */
[----:B------:R-:W-:Y:S02]  /*5710*/  CS2R R86, SRZ ;  /* 0x0000000000567805 */ /* 0x000fe4000001ff00 */
[----:B------:R-:W-:Y:S02]  /*5720*/  @P1 SEL R0, RZ, 0xffffffff, P4 ;  /* 0xffffffffff001807 */ /* 0x000fe40002000000 */
[----:B------:R-:W-:Y:S02]  /*5730*/  CS2R R84, SRZ ;  /* 0x0000000000547805 */ /* 0x000fe4000001ff00 */
[----:B------:R-:W-:Y:S02]  /*5740*/  LEA R2, R105, UR49, 0x3 ;  /* 0x0000003169027c11 */ /* 0x000fe4000f8e18ff */
[----:B------:R-:W-:Y:S02]  /*5750*/  CS2R R82, SRZ ;  /* 0x0000000000527805 */ /* 0x000fe4000001ff00 */
[----:B------:R-:W-:Y:S02]  /*5760*/  @P0 SEL R0, R5, R0, !P3 ;  /* 0x0000000005000207 */ /* 0x000fe40005800000 */
[----:B------:R-:W-:Y:S02]  /*5770*/  CS2R R80, SRZ ;  /* 0x0000000000507805 */ /* 0x000fe4000001ff00 */
[----:B------:R-:W-:Y:S02]  /*5780*/  LEA R113, R45, UR49, 0x3 ;  /* 0x000000312d717c11 */ /* 0x000fe4000f8e18ff */
[----:B------:R-:W-:Y:S02]  /*5790*/  @P1 LOP3.LUT R0, R0, 0x1, RZ, 0xc0, !PT ;  /* 0x0000000100001812 */ /* 0x000fe400078ec0ff */
[----:B------:R-:W-:Y:S02]  /*57a0*/  SHF.L.U32 R3, R107, 0x1f, RZ ;  /* 0x0000001f6b037819 */ /* 0x000fe400000006ff */
[----:B------:R-:W-:Y:S02]  /*57b0*/  ISETP.NE.U32.OR P6, PT, R0, 0x1, !P1 ;  /* 0x000000010000780c */ /* 0x000fe40004fc5470 */
[----:B------:R-:W-:Y:S02]  /*57c0*/  PLOP3.LUT P2, PT, PT, PT, UP1, 0x80, 0x8 ;  /* 0x000000000008781c */ /* 0x000fe40003f4f018 */
[----:B------:R-:W-:Y:S02]  /*57d0*/  LEA.HI R48, R45, R45, RZ, 0x1 ;  /* 0x0000002d2d307211 */ /* 0x000fe400078f08ff */
[----:B------:R-:W-:Y:S02]  /*57e0*/  SEL R4, RZ, 0xffffffff, P4 ;  /* 0xffffffffff047807 */ /* 0x000fe40002000000 */
[----:B------:R-:W-:Y:S05]  /*57f0*/  P2R R118, PR, RZ, 0x40 ;  /* 0x00000040ff767803 */ /* 0x000fea0000000000 */
[----:B------:R-:W-:Y:S02]  /*5800*/  @P6 SHF.L.U32 R0, R104, 0x1f, RZ ;  /* 0x0000001f68006819 */ /* 0x000fe400000006ff */
[----:B------:R-:W-:Y:S02]  /*5810*/  @P2 SEL R4, R5, R4, !P3 ;  /* 0x0000000405042207 */ /* 0x000fe40005800000 */
[----:B------:R1:W3:Y:S02]  /*5820*/  @P6 SYNCS.PHASECHK.TRANS64.TRYWAIT P1, [R2+URZ+0x40], R0 ;  /* 0x00004000020065a7 */ /* 0x0002e400080211ff */
[----:B------:R-:W-:Y:S04]  /*5830*/  LOP3.LUT R4, R4, 0x1, RZ, 0xc0, !PT ;  /* 0x0000000104047812 */ /* 0x000fe800078ec0ff */
[----:B------:R-:W-:Y:S04]  /*5840*/  ISETP.NE.U32.AND P5, PT, R4, 0x1, PT ;  /* 0x000000010400780c */ /* 0x000fe80003fa5070 */
[----:B------:R-:W-:Y:S01]  /*5850*/  P2R R116, PR, RZ, 0x20 ;  /* 0x00000020ff747803 */ /* 0x000fe20000000000 */
[----:B------:R4:W2:Y:S01]  /*5860*/  SYNCS.PHASECHK.TRANS64.TRYWAIT P0, [R113+URZ+0xb0], R3 ;  /* 0x0000b003710075a7 */ /* 0x0008a200080011ff */
[C---:B-1----:R-:W-:Y:S01]  /*5870*/  IMAD.SHL.U32 R0, R48.reuse, 0x80, RZ ;  /* 0x0000008030007824 */ /* 0x042fe200078e00ff */
[----:B------:R-:W-:Y:S04]  /*5880*/  LOP3.LUT R48, R48, 0xffe, RZ, 0xc0, !PT ;  /* 0x00000ffe30307812 */ /* 0x000fe800078ec0ff */
[----:B------:R-:W-:Y:S01]  /*5890*/  LOP3.LUT R0, R0, 0xffffff00, RZ, 0xc0, !PT ;  /* 0xffffff0000007812 */ /* 0x000fe200078ec0ff */
[----:B------:R-:W-:Y:S04]  /*58a0*/  IMAD.IADD R48, R45, 0x1, -R48 ;  /* 0x000000012d307824 */ /* 0x000fe800078e0a30 */
[----:B------:R-:W-:Y:S04]  /*58b0*/  IMAD.IADD R0, R46, 0x1, R0 ;  /* 0x000000012e007824 */ /* 0x000fe800078e0200 */
[----:B------:R-:W-:Y:S01]  /*58c0*/  IMAD R48, R48, 0x100000, R0 ;  /* 0x0010000030307824 */ /* 0x000fe200078e0200 */
[----:B---3--:R-:W-:Y:S01]  /*58d0*/  @P6 SEL R115, RZ, 0x1, !P1 ;  /* 0x00000001ff736807 */ /* 0x008fe20004800000 */
[----:B----4-:R-:W-:Y:S06]  /*58e0*/  @!P6 BRA `(.L_x_91) ;  /* 0x000000000080e947 */ /* 0x010fec0003800000 */
[----:B------:R-:W-:Y:S01]  /*58f0*/  @P5 IMAD R5, R105, 0x1000, R100 ;  /* 0x0000100069055824 */ /* 0x000fe200078e0264 */
[----:B------:R-:W-:Y:S01]  /*5900*/  ISETP.NE.AND P1, PT, R115, RZ, PT ;  /* 0x000000ff7300720c */ /* 0x000fe20003f25270 */
[----:B------:R-:W-:Y:S01]  /*5910*/  BSSY B0, `(.L_x_92) ;  /* 0x000000b000007945 */ /* 0x000fe20003800000 */
[----:B------:R-:W-:Y:S01]  /*5920*/  CS2R R82, SRZ ;  /* 0x0000000000527805 */ /* 0x000fe2000001ff00 */
[----:B------:R-:W-:Y:S01]  /*5930*/  @P5 VIADD R4, R5, UR49 ;  /* 0x0000003105045c36 */ /* 0x000fe20008000000 */
[----:B------:R-:W-:Y:S02]  /*5940*/  CS2R R80, SRZ ;  /* 0x0000000000507805 */ /* 0x000fe4000001ff00 */
[----:B------:R-:W-:Y:S02]  /*5950*/  CS2R R86, SRZ ;  /* 0x0000000000567805 */ /* 0x000fe4000001ff00 */
[----:B------:R-:W-:Y:S01]  /*5960*/  CS2R R84, SRZ ;  /* 0x0000000000547805 */ /* 0x000fe2000001ff00 */
[----:B------:R-:W-:Y:S04]  /*5970*/  @P5 IMAD R4, R108, -0x10, R4 ;  /* 0xfffffff06c045824 */ /* 0x000fe800078e0204 */
[----:B------:R-:W-:Y:S05]  /*5980*/  @P1 BRA `(.L_x_93) ;  /* 0x00000000000c1947 */ /* 0x000fea0003800000 */
[----:B------:R-:W-:Y:S04]  /*5990*/  SHF.L.U32 R0, R104, 0x1f, RZ ;  /* 0x0000001f68007819 */ /* 0x000fe800000006ff */
[----:B------:R-:W1:Y:S02]  /*59a0*/  SYNCS.PHASECHK.TRANS64.TRYWAIT P1, [R2+URZ+0x40], R0 ;  /* 0x00004000020075a7 */ /* 0x000e6400080211ff */
[----:B-1----:R-:W-:Y:S05]  /*59b0*/  @!P1 BRA `(.L_x_94) ;  /* 0x0000004000109947 */ /* 0x002fea0003800000 */
.L_x_93:
[----:B------:R-:W-:Y:S05]  /*59c0*/  BSYNC B0 ;  /* 0x0000000000007941 */ /* 0x000fea0003800000 */
.L_x_92:
[----:B------:R-:W-:Y:S01]  /*59d0*/  ISETP.NE.AND P1, PT, R116, RZ, PT ;  /* 0x000000ff7400720c */ /* 0x000fe20003f25270 */
[----:B-1----:R-:W-:Y:S02]  /*59e0*/  VIADD R2, R2, 0x60 ;  /* 0x0000006002027836 */ /* 0x002fe40000000000 */
[----:B------:R-:W-:Y:S02]  /*59f0*/  IMAD.U32 R0, RZ, RZ, UR37 ;  /* 0x00000025ff007e24 */ /* 0x000fe4000f8e00ff */
[----:B------:R-:W-:Y:S03]  /*5a00*/  VIADD R105, R105, 0x1 ;  /* 0x0000000169697836 */ /* 0x000fe60000000000 */
[----:B------:R-:W-:Y:S05]  /*5a10*/  PRMT R0, R0, 0x654, R2 ;  /* 0x0000065400007816 */ /* 0x000fea0000000002 */
[----:B------:R1:W3:Y:S04]  /*5a20*/  @P1 LDS.128 R80, [R5+UR49+0x200] ;  /* 0x0002003105501984 */ /* 0x0002e80008000c00 */
[----:B------:R1:W4:Y:S01]  /*5a30*/  @P1 LDS.128 R84, [R4+0x210] ;  /* 0x0002100004541984 */ /* 0x0003220000000c00 */
[C---:B------:R-:W-:Y:S01]  /*5a40*/  ISETP.NE.AND P1, PT, R105.reuse, 0x4, PT ;  /* 0x000000046900780c */ /* 0x040fe20003f25270 */
[----:B------:R-:W-:Y:S01]  /*5a50*/  @!PT LDS RZ, [RZ] ;  /* 0x00000000fffff984 */ /* 0x000fe20000000800 */
[----:B------:R-:W-:Y:S01]  /*5a60*/  @!PT LDS RZ, [RZ] ;  /* 0x00000000fffff984 */ /* 0x000fe20000000800 */
[----:B------:R-:W-:Y:S01]  /*5a70*/  @!PT LDS RZ, [RZ] ;  /* 0x00000000fffff984 */ /* 0x000fe20000000800 */
[----:B------:R-:W-:Y:S01]  /*5a80*/  @!PT LDS RZ, [RZ] ;  /* 0x00000000fffff984 */ /* 0x000fe20000000800 */
[----:B------:R5:W-:Y:S06]  /*5a90*/  MEMBAR.ALL.CTA ;  /* 0x0000000000007992 */ /* 0x000bec0000008000 */
[----:B-----5:R-:W5:Y:S01]  /*5aa0*/  FENCE.VIEW.ASYNC.S ;  /* 0x00000000000073c6 */ /* 0x020f620000000000 */
[----:B------:R-:W-:Y:S01]  /*5ab0*/  SEL R105, R105, RZ, P1 ;  /* 0x000000ff69697207 */ /* 0x000fe20000800000 */
[----:B-----5:R5:W-:Y:S02]  /*5ac0*/  SYNCS.ARRIVE.TRANS64.RED.A1T0 RZ, [R0+URZ], RZ ;  /* 0x000000ff00ff79a7 */ /* 0x020be400081004ff */
[----:B-----5:R-:W-:Y:S04]  /*5ad0*/  SEL R0, RZ, 0x1, P1 ;  /* 0x00000001ff007807 */ /* 0x020fe80000800000 */
[----:B-1-3--:R-:W-:Y:S02]  /*5ae0*/  LOP3.LUT R104, R104, R0, RZ, 0x3c, !PT ;  /* 0x0000000068687212 */ /* 0x00afe400078e3cff */
.L_x_91:
[----:B------:R-:W-:Y:S05]  /*5af0*/  BSYNC B1 ;  /* 0x0000000000017941 */ /* 0x000fea0003800000 */
.L_x_90:
[----:B------:R-:W-:Y:S04]  /*5b00*/  SHF.R.U32.HI R0, RZ, 0x15, R48 ;  /* 0x00000015ff007819 */ /* 0x000fe80000011630 */
[----:B------:R-:W-:Y:S01]  /*5b10*/  LOP3.LUT P1, RZ, R0, 0x3, R101, 0x48, !PT ;  /* 0x0000000300ff7812 */ /* 0x000fe20007824865 */
[----:B------:R-:W-:Y:S01]  /*5b20*/  @!UPT UIADD3 URZ, UPT, UPT, URZ, URZ, URZ ;  /* 0x000000fffffff290 */ /* 0x000fe2000fffe0ff */
[----:B--2---:R-:W-:Y:S11]  /*5b30*/  @P0 BRA `(.L_x_95) ;  /* 0x0000000000080947 */ /* 0x004ff60003800000 */
[----:B------:R-:W1:Y:S02]  /*5b40*/  SYNCS.PHASECHK.TRANS64.TRYWAIT P0, [R113+URZ+0xb0], R3 ;  /* 0x0000b003710075a7 */ /* 0x000e6400080011ff */
[----:B-1----:R-:W-:Y:S05]  /*5b50*/  @!P0 BRA `(.L_x_96) ;  /* 0x0000003c00bc8947 */ /* 0x002fea0003800000 */
.L_x_95:
[----:B------:R-:W-:Y:S05]  /*5b60*/  @!P1 BRA `(.L_x_97) ;  /* 0x0000000000409947 */ /* 0x000fea0003800000 */
[----:B------:R-:W2:Y:S01]  /*5b70*/  LDCU.64 UR8, c[0x4][0x78] ;  /* 0x01000f00ff0877ac */ /* 0x000ea20008000a00 */
[----:B-1----:R-:W-:Y:S01]  /*5b80*/  MOV R3, 0x0 ;  /* 0x0000000000037802 */ /* 0x002fe20000000f00 */
[----:B------:R-:W-:Y:S02]  /*5b90*/  HFMA2 R12, -RZ, RZ, 0, 5.9604644775390625e-08 ;  /* 0x00000001ff0c7431 */ /* 0x000fe400000001ff */
[----:B------:R-:W-:Y:S02]  /*5ba0*/  IMAD.MOV.U32 R8, RZ, RZ, 0x192 ;  /* 0x00000192ff087424 */ /* 0x000fe400078e00ff */
[----:B------:R-:W-:Y:S01]  /*5bb0*/  IMAD.MOV.U32 R13, RZ, RZ, RZ ;  /* 0x000000ffff0d7224 */ /* 0x000fe200078e00ff */
[----:B------:R-:W1:Y:S01]  /*5bc0*/  LDCU.64 UR6, c[0x4][0x80] ;  /* 0x01001000ff0677ac */ /* 0x000e620008000a00 */
[----:B------:R-:W3:Y:S01]  /*5bd0*/  LDC.64 R2, c[0x4][R3] ;  /* 0x0100000003027b82 */ /* 0x000ee20000000a00 */
[----:B------:R-:W5:Y:S01]  /*5be0*/  LDCU.64 UR4, c[0x4][0x18] ;  /* 0x01000300ff0477ac */ /* 0x000f620008000a00 */
[----:B--2---:R-:W-:Y:S01]  /*5bf0*/  MOV R5, UR9 ;  /* 0x0000000900057c02 */ /* 0x004fe20008000f00 */
[----:B------:R-:W-:Y:S01]  /*5c00*/  IMAD.U32 R4, RZ, RZ, UR8 ;  /* 0x00000008ff047e24 */ /* 0x000fe2000f8e00ff */
[----:B-1----:R-:W-:Y:S01]  /*5c10*/  MOV R7, UR7 ;  /* 0x0000000700077c02 */ /* 0x002fe20008000f00 */
[----:B------:R-:W-:Y:S01]  /*5c20*/  IMAD.U32 R6, RZ, RZ, UR6 ;  /* 0x00000006ff067e24 */ /* 0x000fe2000f8e00ff */
[----:B-----5:R-:W-:Y:S01]  /*5c30*/  MOV R11, UR5 ;  /* 0x00000005000b7c02 */ /* 0x020fe20008000f00 */
[----:B------:R-:W-:Y:S02]  /*5c40*/  IMAD.U32 R10, RZ, RZ, UR4 ;  /* 0x00000004ff0a7e24 */ /* 0x000fe4000f8e00ff */
[----:B------:R-:W-:Y:S07]  /*5c50*/  LEPC R20, `(.L_x_97) ;  /* 0x000000001014794e */ /* 0x000fee0000000000 */
[----:B---34-:R-:W-:Y:S05]  /*5c60*/  CALL.ABS.NOINC R2 ;  /* 0x0000000002007343 */ /* 0x018fea0003c00000 */
.L_x_97:
[----:B------:R-:W-:Y:S01]  /*5c70*/  F2FP.F16.E4M3.UNPACK_B R4, R81 ;  /* 0x00000051ff04723e */ /* 0x000fe200020006ff */
[----:B------:R-:W-:Y:S05]  /*5c80*/  WARPSYNC.ALL ;  /* 0x0000000000007948 */ /* 0x000fea0003800000 */
[----:B------:R-:W-:Y:S01]  /*5c90*/  R2UR UR4, R48 ;  /* 0x00000000300472ca */ /* 0x000fe200000e0000 */
[--C-:B------:R-:W-:Y:S01]  /*5ca0*/  HADD2.F32 R53, -RZ, R4.reuse.H0_H0 ;  /* 0x20000004ff357230 */ /* 0x100fe20000004100 */
[-C--:B-1----:R-:W-:Y:S01]  /*5cb0*/  F2FP.F16.E4M3.UNPACK_B R3, R80.reuse ;  /* 0x00000050ff03723e */ /* 0x082fe200020006ff */
[----:B------:R-:W-:Y:S01]  /*5cc0*/  HADD2.F32 R54, -RZ, R4.H1_H1 ;  /* 0x30000004ff367230 */ /* 0x000fe20000004100 */
[----:B------:R-:W-:Y:S01]  /*5cd0*/  F2FP.F16.E4M3.UNPACK_B R0, R80.H1 ;  /* 0x00000050ff00723e */ /* 0x000fe200030006ff */
[----:B------:R-:W-:Y:S01]  /*5ce0*/  BSSY.RECONVERGENT B0, `(.L_x_98) ;  /* 0x0000099000007945 */ /* 0x000fe20003800200 */
[----:B------:R-:W-:Y:S01]  /*5cf0*/  F2FP.F16.E4M3.UNPACK_B R64, R83.H1 ;  /* 0x00000053ff40723e */ /* 0x000fe200030006ff */
[--C-:B------:R-:W-:Y:S01]  /*5d00*/  HADD2.F32 R2, -RZ, R3.reuse.H0_H0 ;  /* 0x20000003ff027230 */ /* 0x100fe20000004100 */
[----:B----4-:R-:W-:Y:S01]  /*5d10*/  F2FP.F16.E4M3.UNPACK_B R74, R86 ;  /* 0x00000056ff4a723e */ /* 0x010fe200020006ff */
[----:B------:R-:W-:Y:S01]  /*5d20*/  HADD2.F32 R50, -RZ, R3.H1_H1 ;  /* 0x30000003ff327230 */ /* 0x000fe20000004100 */
[----:B------:R-:W-:Y:S01]  /*5d30*/  F2FP.F16.E4M3.UNPACK_B R3, R81.H1 ;  /* 0x00000051ff03723e */ /* 0x000fe200030006ff */
[--C-:B------:R-:W-:Y:S01]  /*5d40*/  HADD2.F32 R51, -RZ, R0.reuse.H0_H0 ;  /* 0x20000000ff337230 */ /* 0x100fe20000004100 */
[----:B------:R-:W-:Y:S01]  /*5d50*/  IADD3 R114, PT, PT, R100, UR49, RZ ;  /* 0x0000003164727c10 */ /* 0x000fe2000fffe0ff */
[----:B------:R-:W-:Y:S01]  /*5d60*/  HADD2.F32 R52, -RZ, R0.H1_H1 ;  /* 0x30000000ff347230 */ /* 0x000fe20000004100 */
[----:B------:R-:W-:Y:S01]  /*5d70*/  LDTM.16dp32bit_t0_t15.x32 R4, tmem[UR4] ;  /* 0x00000004000479ee */ /* 0x000fe20008a80000 */
[----:B------:R-:W1:Y:S01]  /*5d80*/  LDTM.16dp32bit_t16_t31.x32 R4, tmem[UR4+0x20] ;  /* 0x00002004000479ee */ /* 0x000e620008aa0000 */
[-C--:B------:R-:W-:Y:S01]  /*5d90*/  F2FP.F16.E4M3.UNPACK_B R0, R82.reuse ;  /* 0x00000052ff00723e */ /* 0x080fe200020006ff */
[--C-:B------:R-:W-:Y:S01]  /*5da0*/  HADD2.F32 R55, -RZ, R3.reuse.H0_H0 ;  /* 0x20000003ff377230 */ /* 0x100fe20000004100 */
[----:B------:R-:W-:Y:S01]  /*5db0*/  SHF.L.U32 R117, R102, 0x4, RZ ;  /* 0x0000000466757819 */ /* 0x000fe200000006ff */
[----:B------:R-:W-:Y:S01]  /*5dc0*/  HADD2.F32 R56, -RZ, R3.H1_H1 ;  /* 0x30000003ff387230 */ /* 0x000fe20000004100 */
[----:B------:R-:W-:Y:S01]  /*5dd0*/  F2FP.F16.E4M3.UNPACK_B R3, R82.H1 ;  /* 0x00000052ff03723e */ /* 0x000fe200030006ff */
[--C-:B------:R-:W-:Y:S01]  /*5de0*/  HADD2.F32 R57, -RZ, R0.reuse.H0_H0 ;  /* 0x20000000ff397230 */ /* 0x100fe20000004100 */
[----:B------:R-:W-:Y:S01]  /*5df0*/  IADD3 R114, PT, PT, R114, R117, RZ ;  /* 0x0000007572727210 */ /* 0x000fe20007ffe0ff */
[----:B------:R-:W-:Y:S01]  /*5e00*/  HADD2.F32 R58, -RZ, R0.H1_H1 ;  /* 0x30000000ff3a7230 */ /* 0x000fe20000004100 */
[----:B------:R-:W-:Y:S01]  /*5e10*/  F2FP.F16.E4M3.UNPACK_B R0, R83 ;  /* 0x00000053ff00723e */ /* 0x000fe200020006ff */
[--C-:B------:R-:W-:Y:S01]  /*5e20*/  HADD2.F32 R59, -RZ, R3.reuse.H0_H0 ;  /* 0x20000003ff3b7230 */ /* 0x100fe20000004100 */
[----:B------:R-:W-:Y:S01]  /*5e30*/  ISETP.NE.AND P0, PT, R110, RZ, PT ;  /* 0x000000ff6e00720c */ /* 0x000fe20003f05270 */
[----:B------:R-:W-:Y:S01]  /*5e40*/  HADD2.F32 R60, -RZ, R3.H1_H1 ;  /* 0x30000003ff3c7230 */ /* 0x000fe20000004100 */
[-C--:B------:R-:W-:Y:S01]  /*5e50*/  F2FP.F16.E4M3.UNPACK_B R3, R84.reuse ;  /* 0x00000054ff03723e */ /* 0x080fe200020006ff */
[--C-:B------:R-:W-:Y:S01]  /*5e60*/  HADD2.F32 R61, -RZ, R0.reuse.H0_H0 ;  /* 0x20000000ff3d7230 */ /* 0x100fe20000004100 */
[----:B------:R-:W-:Y:S01]  /*5e70*/  ISETP.NE.AND P6, PT, R118, RZ, PT ;  /* 0x000000ff7600720c */ /* 0x000fe20003fc5270 */
[----:B------:R-:W-:Y:S01]  /*5e80*/  HADD2.F32 R62, -RZ, R0.H1_H1 ;  /* 0x30000000ff3e7230 */ /* 0x000fe20000004100 */
[----:B------:R-:W-:Y:S01]  /*5e90*/  F2FP.F16.E4M3.UNPACK_B R0, R84.H1 ;  /* 0x00000054ff00723e */ /* 0x000fe200030006ff */
[--C-:B------:R-:W-:Y:S02]  /*5ea0*/  HADD2.F32 R65, -RZ, R3.reuse.H0_H0 ;  /* 0x20000003ff417230 */ /* 0x100fe40000004100 */
[----:B------:R-:W-:Y:S01]  /*5eb0*/  HADD2.F32 R66, -RZ, R3.H1_H1 ;  /* 0x30000003ff427230 */ /* 0x000fe20000004100 */
[-C--:B------:R-:W-:Y:S01]  /*5ec0*/  F2FP.F16.E4M3.UNPACK_B R3, R85.reuse ;  /* 0x00000055ff03723e */ /* 0x080fe200020006ff */
[--C-:B------:R-:W-:Y:S02]  /*5ed0*/  HADD2.F32 R67, -RZ, R0.reuse.H0_H0 ;  /* 0x20000000ff437230 */ /* 0x100fe40000004100 */
[----:B------:R-:W-:Y:S01]  /*5ee0*/  HADD2.F32 R68, -RZ, R0.H1_H1 ;  /* 0x30000000ff447230 */ /* 0x000fe20000004100 */
[----:B------:R-:W-:Y:S01]  /*5ef0*/  F2FP.F16.E4M3.UNPACK_B R0, R85.H1 ;  /* 0x00000055ff00723e */ /* 0x000fe200030006ff */
[--C-:B------:R-:W-:Y:S02]  /*5f00*/  HADD2.F32 R69, -RZ, R3.reuse.H0_H0 ;  /* 0x20000003ff457230 */ /* 0x100fe40000004100 */
[C---:B-1----:R-:W-:Y:S01]  /*5f10*/  FMUL R7, R47.reuse, R7 ;  /* 0x000000072f077220 */ /* 0x042fe20000400000 */
[----:B------:R-:W-:Y:S01]  /*5f20*/  HADD2.F32 R70, -RZ, R3.H1_H1 ;  /* 0x30000003ff467230 */ /* 0x000fe20000004100 */
[----:B------:R-:W-:Y:S01]  /*5f30*/  F2FP.F16.E4M3.UNPACK_B R3, R86.H1 ;  /* 0x00000056ff03723e */ /* 0x000fe200030006ff */
[--C-:B------:R-:W-:Y:S02]  /*5f40*/  HADD2.F32 R71, -RZ, R0.reuse.H0_H0 ;  /* 0x20000000ff477230 */ /* 0x100fe40000004100 */
[----:B------:R-:W-:Y:S02]  /*5f50*/  HADD2.F32 R72, -RZ, R0.H1_H1 ;  /* 0x30000000ff487230 */ /* 0x000fe40000004100 */
[----:B------:R-:W-:Y:S01]  /*5f60*/  FMUL R0, R47, R4 ;  /* 0x000000042f007220 */ /* 0x000fe20000400000 */
[--C-:B------:R-:W-:Y:S01]  /*5f70*/  HADD2.F32 R73, -RZ, R74.reuse.H0_H0 ;  /* 0x2000004aff497230 */ /* 0x100fe20000004100 */
[----:B------:R-:W-:Y:S01]  /*5f80*/  F2FP.F16.E4M3.UNPACK_B R4, R87 ;  /* 0x00000057ff04723e */ /* 0x000fe200020006ff */
[----:B------:R-:W-:Y:S02]  /*5f90*/  HADD2.F32 R74, -RZ, R74.H1_H1 ;  /* 0x3000004aff4a7230 */ /* 0x000fe40000004100 */
[----:B------:R-:W-:Y:S01]  /*5fa0*/  FFMA R0, R49, R2, R0 ;  /* 0x0000000231007223 */ /* 0x000fe20000000000 */
[----:B------:R-:W-:Y:S01]  /*5fb0*/  FMUL R2, R47, R5 ;  /* 0x000000052f027220 */ /* 0x000fe20000400000 */
[--C-:B------:R-:W-:Y:S01]  /*5fc0*/  HADD2.F32 R75, -RZ, R3.reuse.H0_H0 ;  /* 0x20000003ff4b7230 */ /* 0x100fe20000004100 */
[----:B------:R-:W-:Y:S01]  /*5fd0*/  F2FP.F16.E4M3.UNPACK_B R5, R87.H1 ;  /* 0x00000057ff05723e */ /* 0x000fe200030006ff */
[----:B------:R-:W-:Y:S02]  /*5fe0*/  HADD2.F32 R76, -RZ, R3.H1_H1 ;  /* 0x30000003ff4c7230 */ /* 0x000fe40000004100 */
[----:B------:R-:W-:Y:S01]  /*5ff0*/  FFMA R2, R49, R50, R2 ;  /* 0x0000003231027223 */ /* 0x000fe20000000002 */
[--C-:B------:R-:W-:Y:S02]  /*6000*/  HADD2.F32 R50, -RZ, R4.reuse.H0_H0 ;  /* 0x20000004ff327230 */ /* 0x100fe40000004100 */
[C---:B------:R-:W-:Y:S01]  /*6010*/  FMUL R3, R47.reuse, R6 ;  /* 0x000000062f037220 */ /* 0x040fe20000400000 */
[--C-:B------:R-:W-:Y:S02]  /*6020*/  HADD2.F32 R77, -RZ, R5.reuse.H1_H1 ;  /* 0x30000005ff4d7230 */ /* 0x100fe40000004100 */
[C---:B------:R-:W-:Y:S01]  /*6030*/  FMUL R6, R47.reuse, R11 ;  /* 0x0000000b2f067220 */ /* 0x040fe20000400000 */
[----:B------:R-:W-:Y:S01]  /*6040*/  FMUL R11, R47, R16 ;  /* 0x000000102f0b7220 */ /* 0x000fe20000400000 */
[C---:B------:R-:W-:Y:S01]  /*6050*/  FFMA R3, R49.reuse, R51, R3 ;  /* 0x0000003331037223 */ /* 0x040fe20000000003 */
[----:B------:R-:W-:Y:S01]  /*6060*/  FFMA R7, R49, R52, R7 ;  /* 0x0000003431077223 */ /* 0x000fe20000000007 */
[----:B------:R-:W-:Y:S02]  /*6070*/  HADD2.F32 R51, -RZ, R4.H1_H1 ;  /* 0x30000004ff337230 */ /* 0x000fe40000004100 */
[C---:B------:R-:W-:Y:S01]  /*6080*/  FMUL R4, R47.reuse, R9 ;  /* 0x000000092f047220 */ /* 0x040fe20000400000 */
[----:B------:R-:W-:Y:S02]  /*6090*/  HADD2.F32 R52, -RZ, R5.H0_H0 ;  /* 0x20000005ff347230 */ /* 0x000fe40000004100 */
[----:B------:R-:W-:Y:S01]  /*60a0*/  FMUL R16, R47, R21 ;  /* 0x000000152f107220 */ /* 0x000fe20000400000 */
[----:B------:R-:W-:Y:S01]  /*60b0*/  F2FP.SATFINITE.E4M3.F32.PACK_AB_MERGE_C R78, R7, R3, RZ ;  /* 0x00000003074e723e */ /* 0x000fe200048070ff */
[C---:B------:R-:W-:Y:S01]  /*60c0*/  FMUL R3, R47.reuse, R8 ;  /* 0x000000082f037220 */ /* 0x040fe20000400000 */
[C---:B------:R-:W-:Y:S01]  /*60d0*/  FMUL R7, R47.reuse, R12 ;  /* 0x0000000c2f077220 */ /* 0x040fe20000400000 */
[C---:B------:R-:W-:Y:S01]  /*60e0*/  FMUL R8, R47.reuse, R13 ;  /* 0x0000000d2f087220 */ /* 0x040fe20000400000 */
[----:B------:R-:W-:Y:S01]  /*60f0*/  FMUL R12, R47, R17 ;  /* 0x000000112f0c7220 */ /* 0x000fe20000400000 */
[C---:B------:R-:W-:Y:S01]  /*6100*/  FFMA R3, R49.reuse, R53, R3 ;  /* 0x0000003531037223 */ /* 0x040fe20000000003 */
[----:B------:R-:W-:Y:S01]  /*6110*/  FFMA R4, R49, R54, R4 ;  /* 0x0000003631047223 */ /* 0x000fe20000000004 */
[C---:B------:R-:W-:Y:S01]  /*6120*/  FMUL R5, R47.reuse, R10 ;  /* 0x0000000a2f057220 */ /* 0x040fe20000400000 */
[C---:B------:R-:W-:Y:S01]  /*6130*/  FMUL R9, R47.reuse, R14 ;  /* 0x0000000e2f097220 */ /* 0x040fe20000400000 */
[C---:B------:R-:W-:Y:S01]  /*6140*/  FMUL R10, R47.reuse, R15 ;  /* 0x0000000f2f0a7220 */ /* 0x040fe20000400000 */
[----:B------:R-:W-:Y:S01]  /*6150*/  FMUL R15, R47, R20 ;  /* 0x000000142f0f7220 */ /* 0x000fe20000400000 */
[C---:B------:R-:W-:Y:S01]  /*6160*/  FFMA R5, R49.reuse, R55, R5 ;  /* 0x0000003731057223 */ /* 0x040fe20000000005 */
[C---:B------:R-:W-:Y:S01]  /*6170*/  FFMA R6, R49.reuse, R56, R6 ;  /* 0x0000003831067223 */ /* 0x040fe20000000006 */
[C---:B------:R-:W-:Y:S01]  /*6180*/  FFMA R7, R49.reuse, R57, R7 ;  /* 0x0000003931077223 */ /* 0x040fe20000000007 */
[C---:B------:R-:W-:Y:S01]  /*6190*/  FFMA R8, R49.reuse, R58, R8 ;  /* 0x0000003a31087223 */ /* 0x040fe20000000008 */
[--C-:B------:R-:W-:Y:S02]  /*61a0*/  HADD2.F32 R63, -RZ, R64.reuse.H0_H0 ;  /* 0x20000040ff3f7230 */ /* 0x100fe40000004100 */
[C---:B------:R-:W-:Y:S01]  /*61b0*/  FFMA R9, R49.reuse, R59, R9 ;  /* 0x0000003b31097223 */ /* 0x040fe20000000009 */
[----:B------:R-:W-:Y:S01]  /*61c0*/  F2FP.SATFINITE.E4M3.F32.PACK_AB_MERGE_C R5, R6, R5, RZ ;  /* 0x000000050605723e */ /* 0x000fe200048070ff */
[C---:B------:R-:W-:Y:S01]  /*61d0*/  FFMA R10, R49.reuse, R60, R10 ;  /* 0x0000003c310a7223 */ /* 0x040fe2000000000a */
[C---:B------:R-:W-:Y:S01]  /*61e0*/  FFMA R11, R49.reuse, R61, R11 ;  /* 0x0000003d310b7223 */ /* 0x040fe2000000000b */
[----:B------:R-:W-:Y:S01]  /*61f0*/  FFMA R12, R49, R62, R12 ;  /* 0x0000003e310c7223 */ /* 0x000fe2000000000c */
[C---:B------:R-:W-:Y:S01]  /*6200*/  FMUL R20, R47.reuse, R25 ;  /* 0x000000192f147220 */ /* 0x040fe20000400000 */
[C---:B------:R-:W-:Y:S01]  /*6210*/  FMUL R25, R47.reuse, R30 ;  /* 0x0000001e2f197220 */ /* 0x040fe20000400000 */
[C---:B------:R-:W-:Y:S01]  /*6220*/  FMUL R30, R47.reuse, R35 ;  /* 0x000000232f1e7220 */ /* 0x040fe20000400000 */
[----:B------:R-:W-:Y:S01]  /*6230*/  F2FP.SATFINITE.E4M3.F32.PACK_AB_MERGE_C R9, R10, R9, RZ ;  /* 0x000000090a09723e */ /* 0x000fe200048070ff */
[----:B------:R-:W-:Y:S02]  /*6240*/  HADD2.F32 R64, -RZ, R64.H1_H1 ;  /* 0x30000040ff407230 */ /* 0x000fe40000004100 */
[C---:B------:R-:W-:Y:S01]  /*6250*/  FMUL R13, R47.reuse, R18 ;  /* 0x000000122f0d7220 */ /* 0x040fe20000400000 */
[C---:B------:R-:W-:Y:S01]  /*6260*/  FMUL R14, R47.reuse, R19 ;  /* 0x000000132f0e7220 */ /* 0x040fe20000400000 */
[C---:B------:R-:W-:Y:S01]  /*6270*/  FMUL R17, R47.reuse, R22 ;  /* 0x000000162f117220 */ /* 0x040fe20000400000 */
[----:B------:R-:W-:Y:S01]  /*6280*/  FMUL R18, R47, R23 ;  /* 0x000000172f127220 */ /* 0x000fe20000400000 */
[C---:B------:R-:W-:Y:S01]  /*6290*/  FFMA R13, R49.reuse, R63, R13 ;  /* 0x0000003f310d7223 */ /* 0x040fe2000000000d */
[C---:B------:R-:W-:Y:S01]  /*62a0*/  FFMA R14, R49.reuse, R64, R14 ;  /* 0x00000040310e7223 */ /* 0x040fe2000000000e */
[----:B------:R-:W-:Y:S01]  /*62b0*/  FFMA R15, R49, R65, R15 ;  /* 0x00000041310f7223 */ /* 0x000fe2000000000f */
[----:B------:R-:W-:Y:S01]  /*62c0*/  FMUL R19, R47, R24 ;  /* 0x000000182f137220 */ /* 0x000fe20000400000 */
[C---:B------:R-:W-:Y:S01]  /*62d0*/  FFMA R16, R49.reuse, R66, R16 ;  /* 0x0000004231107223 */ /* 0x040fe20000000010 */
[----:B------:R-:W-:Y:S01]  /*62e0*/  FFMA R17, R49, R67, R17 ;  /* 0x0000004331117223 */ /* 0x000fe20000000011 */
[----:B------:R-:W-:Y:S01]  /*62f0*/  F2FP.SATFINITE.E4M3.F32.PACK_AB_MERGE_C R13, R14, R13, RZ ;  /* 0x0000000d0e0d723e */ /* 0x000fe200048070ff */
[C---:B------:R-:W-:Y:S01]  /*6300*/  FMUL R21, R47.reuse, R26 ;  /* 0x0000001a2f157220 */ /* 0x040fe20000400000 */
[----:B------:R-:W-:Y:S01]  /*6310*/  FMUL R22, R47, R27 ;  /* 0x0000001b2f167220 */ /* 0x000fe20000400000 */
[C---:B------:R-:W-:Y:S01]  /*6320*/  FFMA R18, R49.reuse, R68, R18 ;  /* 0x0000004431127223 */ /* 0x040fe20000000012 */
[----:B------:R-:W-:Y:S01]  /*6330*/  FFMA R19, R49, R69, R19 ;  /* 0x0000004531137223 */ /* 0x000fe20000000013 */
[----:B------:R-:W-:Y:S01]  /*6340*/  FMUL R23, R47, R28 ;  /* 0x0000001c2f177220 */ /* 0x000fe20000400000 */
[----:B------:R-:W-:Y:S01]  /*6350*/  FFMA R20, R49, R70, R20 ;  /* 0x0000004631147223 */ /* 0x000fe20000000014 */
[----:B------:R-:W-:Y:S01]  /*6360*/  FMUL R24, R47, R29 ;  /* 0x0000001d2f187220 */ /* 0x000fe20000400000 */
[C---:B------:R-:W-:Y:S01]  /*6370*/  FFMA R21, R49.reuse, R71, R21 ;  /* 0x0000004731157223 */ /* 0x040fe20000000015 */
[----:B------:R-:W-:Y:S01]  /*6380*/  FFMA R22, R49, R72, R22 ;  /* 0x0000004831167223 */ /* 0x000fe20000000016 */
[C---:B------:R-:W-:Y:S01]  /*6390*/  FMUL R26, R47.reuse, R31 ;  /* 0x0000001f2f1a7220 */ /* 0x040fe20000400000 */
[----:B------:R-:W-:Y:S01]  /*63a0*/  FMUL R27, R47, R32 ;  /* 0x000000202f1b7220 */ /* 0x000fe20000400000 */
[----:B------:R-:W-:Y:S01]  /*63b0*/  FFMA R23, R49, R73, R23 ;  /* 0x0000004931177223 */ /* 0x000fe20000000017 */
[----:B------:R-:W-:Y:S01]  /*63c0*/  FMUL R28, R47, R33 ;  /* 0x000000212f1c7220 */ /* 0x000fe20000400000 */
[----:B------:R-:W-:Y:S01]  /*63d0*/  FFMA R24, R49, R74, R24 ;  /* 0x0000004a31187223 */ /* 0x000fe20000000018 */
[----:B------:R-:W-:Y:S01]  /*63e0*/  FMUL R29, R47, R34 ;  /* 0x000000222f1d7220 */ /* 0x000fe20000400000 */
[C---:B------:R-:W-:Y:S01]  /*63f0*/  FFMA R25, R49.reuse, R75, R25 ;  /* 0x0000004b31197223 */ /* 0x040fe20000000019 */
[C---:B------:R-:W-:Y:S01]  /*6400*/  FFMA R26, R49.reuse, R76, R26 ;  /* 0x0000004c311a7223 */ /* 0x040fe2000000001a */
[C---:B------:R-:W-:Y:S01]  /*6410*/  FFMA R27, R49.reuse, R50, R27 ;  /* 0x00000032311b7223 */ /* 0x040fe2000000001b */
[C---:B------:R-:W-:Y:S01]  /*6420*/  FFMA R28, R49.reuse, R51, R28 ;  /* 0x00000033311c7223 */ /* 0x040fe2000000001c */
[----:B------:R-:W-:Y:S01]  /*6430*/  F2FP.SATFINITE.E4M3.F32.PACK_AB_MERGE_C R17, R18, R17, RZ ;  /* 0x000000111211723e */ /* 0x000fe200048070ff */
[C---:B------:R-:W-:Y:S01]  /*6440*/  FFMA R29, R49.reuse, R52, R29 ;  /* 0x00000034311d7223 */ /* 0x040fe2000000001d */
[----:B------:R-:W-:Y:S01]  /*6450*/  F2FP.SATFINITE.E4M3.F32.PACK_AB_MERGE_C R21, R22, R21, RZ ;  /* 0x000000151615723e */ /* 0x000fe200048070ff */
[----:B------:R-:W-:Y:S01]  /*6460*/  FFMA R30, R49, R77, R30 ;  /* 0x0000004d311e7223 */ /* 0x000fe2000000001e */
[----:B------:R-:W-:Y:S02]  /*6470*/  F2FP.SATFINITE.E4M3.F32.PACK_AB_MERGE_C R32, R2, R0, R78 ;  /* 0x000000000220723e */ /* 0x000fe4000480704e */
[----:B------:R-:W-:Y:S02]  /*6480*/  F2FP.SATFINITE.E4M3.F32.PACK_AB_MERGE_C R33, R4, R3, R5 ;  /* 0x000000030421723e */ /* 0x000fe40004807005 */
[----:B------:R-:W-:Y:S02]  /*6490*/  F2FP.SATFINITE.E4M3.F32.PACK_AB_MERGE_C R34, R8, R7, R9 ;  /* 0x000000070822723e */ /* 0x000fe40004807009 */
[----:B------:R-:W-:Y:S02]  /*64a0*/  F2FP.SATFINITE.E4M3.F32.PACK_AB_MERGE_C R35, R12, R11, R13 ;  /* 0x0000000b0c23723e */ /* 0x000fe4000480700d */
[----:B------:R-:W-:Y:S02]  /*64b0*/  F2FP.SATFINITE.E4M3.F32.PACK_AB_MERGE_C R16, R16, R15, R17 ;  /* 0x0000000f1010723e */ /* 0x000fe40004807011 */
[----:B------:R-:W-:Y:S01]  /*64c0*/  F2FP.SATFINITE.E4M3.F32.PACK_AB_MERGE_C R17, R20, R19, R21 ;  /* 0x000000131411723e */ /* 0x000fe20004807015 */
[----:B------:R1:W-:Y:S01]  /*64d0*/  STS.128 [R100+UR49+0x4200], R32 ;  /* 0x0042002064007988 */ /* 0x0003e20008000c31 */
[----:B------:R-:W-:Y:S02]  /*64e0*/  F2FP.SATFINITE.E4M3.F32.PACK_AB_MERGE_C R18, R26, R25, RZ ;  /* 0x000000191a12723e */ /* 0x000fe400048070ff */
[----:B------:R-:W-:Y:S02]  /*64f0*/  F2FP.SATFINITE.E4M3.F32.PACK_AB_MERGE_C R19, R30, R29, RZ ;  /* 0x0000001d1e13723e */ /* 0x000fe400048070ff */
[----:B------:R-:W-:Y:S02]  /*6500*/  F2FP.SATFINITE.E4M3.F32.PACK_AB_MERGE_C R18, R24, R23, R18 ;  /* 0x000000171812723e */ /* 0x000fe40004807012 */
[----:B------:R-:W-:Y:S02]  /*6510*/  F2FP.SATFINITE.E4M3.F32.PACK_AB_MERGE_C R19, R28, R27, R19 ;  /* 0x0000001b1c13723e */ /* 0x000fe40004807013 */
[----:B------:R-:W-:Y:S02]  /*6520*/  LEA R0, R105, UR49, 0x3 ;  /* 0x0000003169007c11 */ /* 0x000fe4000f8e18ff */
[----:B------:R-:W-:Y:S01]  /*6530*/  @P6 SHF.L.U32 R2, R104, 0x1f, RZ ;  /* 0x0000001f68026819 */ /* 0x000fe200000006ff */
[----:B------:R1:W-:Y:S01]  /*6540*/  STS.128 [R114+0x4210], R16 ;  /* 0x0042101072007388 */ /* 0x0003e20000000c00 */
[----:B------:R-:W-:Y:S01]  /*6550*/  @!PT LDS RZ, [RZ] ;  /* 0x00000000fffff984 */ /* 0x000fe20000000800 */
[----:B------:R-:W-:Y:S01]  /*6560*/  @!PT LDS RZ, [RZ] ;  /* 0x00000000fffff984 */ /* 0x000fe20000000800 */
[----:B------:R-:W-:Y:S01]  /*6570*/  @!PT LDS RZ, [RZ] ;  /* 0x00000000fffff984 */ /* 0x000fe20000000800 */
[----:B------:R-:W-:Y:S01]  /*6580*/  @!PT LDS RZ, [RZ] ;  /* 0x00000000fffff984 */ /* 0x000fe20000000800 */
[----:B------:R2:W-:Y:S07]  /*6590*/  MEMBAR.ALL.CTA ;  /* 0x0000000000007992 */ /* 0x0005ee0000008000 */
[----:B--2---:R-:W2:Y:S02]  /*65a0*/  FENCE.VIEW.ASYNC.S ;  /* 0x00000000000073c6 */ /* 0x004ea40000000000 */
[----:B--2---:R-:W-:Y:S06]  /*65b0*/  BAR.SYNC.DEFER_BLOCKING 0x1, 0x80 ;  /* 0x0042000000007b1d */ /* 0x004fec0000010000 */
[----:B------:R-:W-:Y:S05]  /*65c0*/  @P0 BRA `(.L_x_99) ;  /* 0x0000000000280947 */ /* 0x000fea0003800000 */
[----:B------:R-:W-:Y:S02]  /*65d0*/  UIADD3 UR4, UPT, UPT, UR49, 0x4200, URZ ;  /* 0x0000420031047890 */ /* 0x000fe4000fffe0ff */
[----:B------:R-:W-:Y:S01]  /*65e0*/  UIADD3 UR6, UP0, UPT, UR52, 0x680, URZ ;  /* 0x0000068034067890 */ /* 0x000fe2000ff1e0ff */
[----:B------:R-:W-:Y:S03]  /*65f0*/  UMOV UR43, UR36 ;  /* 0x00000024002b7c82 */ /* 0x000fe60008000000 */
[----:B------:R-:W-:Y:S01]  /*6600*/  MOV R109, UR4 ;  /* 0x00000004006d7c02 */ /* 0x000fe20008000f00 */
[----:B------:R-:W-:Y:S03]  /*6610*/  UIADD3.X UR7, UPT, UPT, URZ, UR53, URZ, UP0, !UPT ;  /* 0x00000035ff077290 */ /* 0x000fe600087fe4ff */
[----:B------:R-:W-:Y:S11]  /*6620*/  R2UR UR40, R109 ;  /* 0x000000006d2872ca */ /* 0x000ff600000e0000 */
[----:B------:R-:W-:Y:S02]  /*6630*/  @!UPT UIADD3 URZ, UPT, UPT, URZ, URZ, URZ ;  /* 0x000000fffffff290 */ /* 0x000fe4000fffe0ff */
[----:B------:R2:W-:Y:S01]  /*6640*/  UTMASTG.3D [UR40], [UR6] ;  /* 0x00000028060073b5 */ /* 0x0005e20008010000 */
[----:B------:R0:W-:Y:S01]  /*6650*/  UTMACMDFLUSH ;  /* 0x00000000000079b7 */ /* 0x0001e20000000000 */
[----:B--2---:R-:W-:Y:S04]  /*6660*/  DEPBAR.LE SB0, 0x1 ;  /* 0x000080400000791a */ /* 0x004fe80000000000 */
.L_x_99:
[----:B------:R-:W-:Y:S05]  /*6670*/  BSYNC.RECONVERGENT B0 ;  /* 0x0000000000007941 */ /* 0x000fea0003800200 */
.L_x_98:
[----:B------:R-:W-:Y:S06]  /*6680*/  BAR.SYNC.DEFER_BLOCKING 0x1, 0x80 ;  /* 0x0042000000007b1d */ /* 0x000fec0000010000 */
[----:B------:R-:W2:Y:S01]  /*6690*/  @P6 SYNCS.PHASECHK.TRANS64.TRYWAIT P0, [R0+URZ+0x40], R2 ;  /* 0x00004002000065a7 */ /* 0x000ea200080011ff */
[----:B------:R-:W-:Y:S01]  /*66a0*/  BSSY B1, `(.L_x_100) ;  /* 0x0000021000017945 */ /* 0x000fe20003800000 */
[----:B--2---:R-:W-:Y:S03]  /*66b0*/  @P6 SEL R115, RZ, 0x1, !P0 ;  /* 0x00000001ff736807 */ /* 0x004fe60004000000 */
[----:B------:R-:W-:Y:S05]  /*66c0*/  @!P6 BRA `(.L_x_101) ;  /* 0x000000000078e947 */ /* 0x000fea0003800000 */
[----:B------:R-:W-:Y:S01]  /*66d0*/  ISETP.NE.AND P1, PT, R116, RZ, PT ;  /* 0x000000ff7400720c */ /* 0x000fe20003f25270 */
[----:B------:R-:W-:Y:S01]  /*66e0*/  BSSY B0, `(.L_x_102) ;  /* 0x0000009000007945 */ /* 0x000fe20003800000 */
[----:B------:R-:W-:Y:S11]  /*66f0*/  ISETP.NE.AND P0, PT, R115, RZ, PT ;  /* 0x000000ff7300720c */ /* 0x000ff60003f05270 */
[----:B------:R-:W-:Y:S05]  /*6700*/  @P1 IMAD R2, R105, 0x1000, R100 ;  /* 0x0000100069021824 */ /* 0x000fea00078e0264 */
[----:B------:R-:W-:Y:S05]  /*6710*/  @P1 IADD3 R4, PT, PT, R2, UR49, RZ ;  /* 0x0000003102041c10 */ /* 0x000fea000fffe0ff */
[----:B------:R-:W-:Y:S01]  /*6720*/  @P1 IMAD.IADD R4, R4, 0x1, R117 ;  /* 0x0000000104041824 */ /* 0x000fe200078e0275 */
[----:B------:R-:W-:Y:S06]  /*6730*/  @P0 BRA `(.L_x_103) ;  /* 0x00000000000c0947 */ /* 0x000fec0003800000 */
[----:B------:R-:W-:Y:S04]  /*6740*/  SHF.L.U32 R3, R104, 0x1f, RZ ;  /* 0x0000001f68037819 */ /* 0x000fe800000006ff */
[----:B------:R-:W2:Y:S02]  /*6750*/  SYNCS.PHASECHK.TRANS64.TRYWAIT P0, [R0+URZ+0x40], R3 ;  /* 0x00004003000075a7 */ /* 0x000ea400080011ff */
[----:B--2---:R-:W-:Y:S05]  /*6760*/  @!P0 BRA `(.L_x_104) ;  /* 0x0000003000cc8947 */ /* 0x004fea0003800000 */
.L_x_103:
[----:B------:R-:W-:Y:S05]  /*6770*/  BSYNC B0 ;  /* 0x0000000000007941 */ /* 0x000fea0003800000 */
.L_x_102:
[----:B------:R-:W-:Y:S01]  /*6780*/  ISETP.NE.AND P0, PT, R116, RZ, PT ;  /* 0x000000ff7400720c */ /* 0x000fe20003f05270 */
[----:B------:R-:W-:Y:S11]  /*6790*/  VIADD R105, R105, 0x1 ;  /* 0x0000000169697836 */ /* 0x000ff60000000000 */
[----:B------:R-:W-:Y:S01]  /*67a0*/  @!UPT UIADD3 URZ, UPT, UPT, URZ, URZ, URZ ;  /* 0x000000fffffff290 */ /* 0x000fe2000fffe0ff */
[----:B------:R3:W4:Y:S04]  /*67b0*/  @P0 LDS.128 R80, [R2+UR49+0x200] ;  /* 0x0002003102500984 */ /* 0x0007280008000c00 */
[----:B------:R1:W1:Y:S01]  /*67c0*/  @P0 LDS.128 R84, [R4+0x210] ;  /* 0x0002100004540984 */ /* 0x0002620000000c00 */
        /* <DEDUP_REMOVED lines=8> */
[----:B---3--:R-:W-:Y:S02]  /*6850*/  VIADD R2, R0, 0x60 ;  /* 0x0000006000027836 */ /* 0x008fe40000000000 */
[----:B--2---:R-:W-:Y:S05]  /*6860*/  IMAD.U32 R0, RZ, RZ, UR37 ;  /* 0x00000025ff007e24 */ /* 0x004fea000f8e00ff */
[----:B------:R-:W-:Y:S04]  /*6870*/  PRMT R0, R0, 0x654, R2 ;  /* 0x0000065400007816 */ /* 0x000fe80000000002 */
[----:B-----5:R2:W-:Y:S02]  /*6880*/  SYNCS.ARRIVE.TRANS64.RED.A1T0 RZ, [R0+URZ], RZ ;  /* 0x000000ff00ff79a7 */ /* 0x0205e400081004ff */
[----:B--2---:R-:W-:Y:S04]  /*6890*/  SEL R0, RZ, 0x1, P0 ;  /* 0x00000001ff007807 */ /* 0x004fe80000000000 */
[----:B-1--4-:R-:W-:Y:S02]  /*68a0*/  LOP3.LUT R104, R104, R0, RZ, 0x3c, !PT ;  /* 0x0000000068687212 */ /* 0x012fe400078e3cff */
.L_x_101:
[----:B------:R-:W-:Y:S05]  /*68b0*/  BSYNC B1 ;  /* 0x0000000000017941 */ /* 0x000fea0003800000 */
.L_x_100:
[----:B------:R-:W-:Y:S05]  /*68c0*/  VIADD R0, R48, 0x40 ;  /* 0x0000004030007836 */ /* 0x000fea0000000000 */
[----:B------:R-:W-:Y:S04]  /*68d0*/  SHF.R.U32.HI R0, RZ, 0x15, R0 ;  /* 0x00000015ff007819 */ /* 0x000fe80000011600 */
[----:B------:R-:W-:Y:S11]  /*68e0*/  LOP3.LUT P0, RZ, R0, 0x3, R101, 0x48, !PT ;  /* 0x0000000300ff7812 */ /* 0x000ff60007804865 */
[----:B------:R-:W-:Y:S02]  /*68f0*/  @!UPT UIADD3 URZ, UPT, UPT, URZ, URZ, URZ ;  /* 0x000000fffffff290 */ /* 0x000fe4000fffe0ff */
[----:B------:R-:W-:Y:S05]  /*6900*/  @!P0 BRA `(.L_x_105) ;  /* 0x0000000000408947 */ /* 0x000fea0003800000 */
[----:B------:R-:W2:Y:S01]  /*6910*/  LDCU.64 UR8, c[0x4][0x78] ;  /* 0x01000f00ff0877ac */ /* 0x000ea20008000a00 */
[----:B------:R-:W-:Y:S01]  /*6920*/  MOV R3, 0x0 ;  /* 0x0000000000037802 */ /* 0x000fe20000000f00 */
[----:B------:R-:W-:Y:S02]  /*6930*/  HFMA2 R12, -RZ, RZ, 0, 5.9604644775390625e-08 ;  /* 0x00000001ff0c7431 */ /* 0x000fe400000001ff */
[----:B------:R-:W-:Y:S02]  /*6940*/  IMAD.MOV.U32 R8, RZ, RZ, 0x192 ;  /* 0x00000192ff087424 */ /* 0x000fe400078e00ff */
[----:B------:R-:W-:Y:S01]  /*6950*/  IMAD.MOV.U32 R13, RZ, RZ, RZ ;  /* 0x000000ffff0d7224 */ /* 0x000fe200078e00ff */
[----:B------:R-:W3:Y:S01]  /*6960*/  LDCU.64 UR6, c[0x4][0x80] ;  /* 0x01001000ff0677ac */ /* 0x000ee20008000a00 */
[----:B------:R-:W4:Y:S01]  /*6970*/  LDC.64 R2, c[0x4][R3] ;  /* 0x0100000003027b82 */ /* 0x000f220000000a00 */
[----:B------:R-:W5:Y:S01]  /*6980*/  LDCU.64 UR4, c[0x4][0x18] ;  /* 0x01000300ff0477ac */ /* 0x000f620008000a00 */
[----:B--2---:R-:W-:Y:S01]  /*6990*/  MOV R5, UR9 ;  /* 0x0000000900057c02 */ /* 0x004fe20008000f00 */
[----:B------:R-:W-:Y:S01]  /*69a0*/  IMAD.U32 R4, RZ, RZ, UR8 ;  /* 0x00000008ff047e24 */ /* 0x000fe2000f8e00ff */
[----:B---3--:R-:W-:Y:S01]  /*69b0*/  MOV R7, UR7 ;  /* 0x0000000700077c02 */ /* 0x008fe20008000f00 */
[----:B------:R-:W-:Y:S01]  /*69c0*/  IMAD.U32 R6, RZ, RZ, UR6 ;  /* 0x00000006ff067e24 */ /* 0x000fe2000f8e00ff */
[----:B-----5:R-:W-:Y:S01]  /*69d0*/  MOV R11, UR5 ;  /* 0x00000005000b7c02 */ /* 0x020fe20008000f00 */
[----:B------:R-:W-:Y:S02]  /*69e0*/  IMAD.U32 R10, RZ, RZ, UR4 ;  /* 0x00000004ff0a7e24 */ /* 0x000fe4000f8e00ff */
[----:B------:R-:W-:Y:S07]  /*69f0*/  LEPC R20, `(.L_x_105) ;  /* 0x000000001014794e */ /* 0x000fee0000000000 */
[----:B-1--4-:R-:W-:Y:S05]  /*6a00*/  CALL.ABS.NOINC R2 ;  /* 0x0000000002007343 */ /* 0x012fea0003c00000 */
.L_x_105:
[-C--:B------:R-:W-:Y:S01]  /*6a10*/  F2FP.F16.E4M3.UNPACK_B R0, R81.reuse ;  /* 0x00000051ff00723e */ /* 0x080fe200020006ff */
[----:B------:R-:W-:Y:S05]  /*6a20*/  WARPSYNC.ALL ;  /* 0x0000000000007948 */ /* 0x000fea0003800000 */
[----:B------:R-:W-:Y:S01]  /*6a30*/  R2UR UR4, R48 ;  /* 0x00000000300472ca */ /* 0x000fe200000e0000 */
[--C-:B------:R-:W-:Y:S01]  /*6a40*/  HADD2.F32 R54, -RZ, R0.reuse.H0_H0 ;  /* 0x20000000ff367230 */ /* 0x100fe20000004100 */
[-C--:B------:R-:W-:Y:S01]  /*6a50*/  F2FP.F16.E4M3.UNPACK_B R2, R80.reuse.H1 ;  /* 0x00000050ff02723e */ /* 0x080fe200030006ff */
[----:B------:R-:W-:Y:S01]  /*6a60*/  HADD2.F32 R55, -RZ, R0.H1_H1 ;  /* 0x30000000ff377230 */ /* 0x000fe20000004100 */
[----:B------:R-:W-:Y:S01]  /*6a70*/  F2FP.F16.E4M3.UNPACK_B R0, R81.H1 ;  /* 0x00000051ff00723e */ /* 0x000fe200030006ff */
[----:B------:R-:W-:Y:S01]  /*6a80*/  BSSY.RECONVERGENT B0, `(.L_x_106) ;  /* 0x0000095000007945 */ /* 0x000fe20003800200 */
[----:B------:R-:W-:Y:S01]  /*6a90*/  F2FP.F16.E4M3.UNPACK_B R3, R80 ;  /* 0x00000050ff03723e */ /* 0x000fe200020006ff */
[----:B------:R-:W-:Y:S01]  /*6aa0*/  HADD2.F32 R52, -RZ, R2.H0_H0 ;  /* 0x20000002ff347230 */ /* 0x000fe20000004100 */
[----:B------:R-:W-:Y:S01]  /*6ab0*/  ISETP.NE.AND P0, PT, R110, RZ, PT ;  /* 0x000000ff6e00720c */ /* 0x000fe20003f05270 */
[--C-:B------:R-:W-:Y:S01]  /*6ac0*/  HADD2.F32 R56, -RZ, R0.reuse.H0_H0 ;  /* 0x20000000ff387230 */ /* 0x100fe20000004100 */
[----:B------:R-:W-:Y:S01]  /*6ad0*/  ISETP.NE.AND P6, PT, R118, RZ, PT ;  /* 0x000000ff7600720c */ /* 0x000fe20003fc5270 */
[----:B------:R-:W-:Y:S01]  /*6ae0*/  HADD2.F32 R57, -RZ, R0.H1_H1 ;  /* 0x30000000ff397230 */ /* 0x000fe20000004100 */
[-C--:B------:R-:W-:Y:S01]  /*6af0*/  F2FP.F16.E4M3.UNPACK_B R0, R83.reuse ;  /* 0x00000053ff00723e */ /* 0x080fe200020006ff */
[----:B-1----:R-:W-:Y:S01]  /*6b00*/  LDTM.16dp32bit_t0_t15.x32 R4, tmem[UR4+0x40] ;  /* 0x00004004000479ee */ /* 0x002fe20008a80000 */
[----:B------:R-:W1:Y:S01]  /*6b10*/  LDTM.16dp32bit_t16_t31.x32 R4, tmem[UR4+0x60] ;  /* 0x00006004000479ee */ /* 0x000e620008aa0000 */
[----:B------:R-:W-:Y:S01]  /*6b20*/  HADD2.F32 R53, -RZ, R2.H1_H1 ;  /* 0x30000002ff357230 */ /* 0x000fe20000004100 */
[----:B------:R-:W-:Y:S01]  /*6b30*/  F2FP.F16.E4M3.UNPACK_B R2, R82.H1 ;  /* 0x00000052ff02723e */ /* 0x000fe200030006ff */
[--C-:B------:R-:W-:Y:S02]  /*6b40*/  HADD2.F32 R50, -RZ, R3.reuse.H0_H0 ;  /* 0x20000003ff327230 */ /* 0x100fe40000004100 */
[--C-:B------:R-:W-:Y:S02]  /*6b50*/  HADD2.F32 R62, -RZ, R0.reuse.H0_H0 ;  /* 0x20000000ff3e7230 */ /* 0x100fe40000004100 */
[----:B------:R-:W-:Y:S01]  /*6b60*/  HADD2.F32 R63, -RZ, R0.H1_H1 ;  /* 0x30000000ff3f7230 */ /* 0x000fe20000004100 */
[----:B------:R-:W-:Y:S01]  /*6b70*/  F2FP.F16.E4M3.UNPACK_B R0, R84.H1 ;  /* 0x00000054ff00723e */ /* 0x000fe200030006ff */
[--C-:B------:R-:W-:Y:S02]  /*6b80*/  HADD2.F32 R60, -RZ, R2.reuse.H0_H0 ;  /* 0x20000002ff3c7230 */ /* 0x100fe40000004100 */
[----:B------:R-:W-:Y:S01]  /*6b90*/  HADD2.F32 R61, -RZ, R2.H1_H1 ;  /* 0x30000002ff3d7230 */ /* 0x000fe20000004100 */
[----:B------:R-:W-:Y:S01]  /*6ba0*/  F2FP.F16.E4M3.UNPACK_B R2, R83.H1 ;  /* 0x00000053ff02723e */ /* 0x000fe200030006ff */
[----:B------:R-:W-:Y:S01]  /*6bb0*/  HADD2.F32 R51, -RZ, R3.H1_H1 ;  /* 0x30000003ff337230 */ /* 0x000fe20000004100 */
[----:B------:R-:W-:Y:S01]  /*6bc0*/  F2FP.F16.E4M3.UNPACK_B R3, R82 ;  /* 0x00000052ff03723e */ /* 0x000fe200020006ff */
[--C-:B------:R-:W-:Y:S02]  /*6bd0*/  HADD2.F32 R68, -RZ, R0.reuse.H0_H0 ;  /* 0x20000000ff447230 */ /* 0x100fe40000004100 */
[----:B------:R-:W-:Y:S01]  /*6be0*/  HADD2.F32 R69, -RZ, R0.H1_H1 ;  /* 0x30000000ff457230 */ /* 0x000fe20000004100 */
[-C--:B------:R-:W-:Y:S01]  /*6bf0*/  F2FP.F16.E4M3.UNPACK_B R0, R85.reuse.H1 ;  /* 0x00000055ff00723e */ /* 0x080fe200030006ff */
[--C-:B------:R-:W-:Y:S02]  /*6c00*/  HADD2.F32 R64, -RZ, R2.reuse.H0_H0 ;  /* 0x20000002ff407230 */ /* 0x100fe40000004100 */
[----:B------:R-:W-:Y:S01]  /*6c10*/  HADD2.F32 R65, -RZ, R2.H1_H1 ;  /* 0x30000002ff417230 */ /* 0x000fe20000004100 */
[----:B------:R-:W-:Y:S01]  /*6c20*/  F2FP.F16.E4M3.UNPACK_B R2, R85 ;  /* 0x00000055ff02723e */ /* 0x000fe200020006ff */
[--C-:B------:R-:W-:Y:S02]  /*6c30*/  HADD2.F32 R58, -RZ, R3.reuse.H0_H0 ;  /* 0x20000003ff3a7230 */ /* 0x100fe40000004100 */
[C---:B-1----:R-:W-:Y:S01]  /*6c40*/  FMUL R7, R47.reuse, R7 ;  /* 0x000000072f077220 */ /* 0x042fe20000400000 */
[----:B------:R-:W-:Y:S01]  /*6c50*/  HADD2.F32 R59, -RZ, R3.H1_H1 ;  /* 0x30000003ff3b7230 */ /* 0x000fe20000004100 */
[----:B------:R-:W-:Y:S01]  /*6c60*/  F2FP.F16.E4M3.UNPACK_B R3, R84 ;  /* 0x00000054ff03723e */ /* 0x000fe200020006ff */
[--C-:B------:R-:W-:Y:S02]  /*6c70*/  HADD2.F32 R72, -RZ, R0.reuse.H0_H0 ;  /* 0x20000000ff487230 */ /* 0x100fe40000004100 */
[C---:B------:R-:W-:Y:S01]  /*6c80*/  FMUL R11, R47.reuse, R11 ;  /* 0x0000000b2f0b7220 */ /* 0x040fe20000400000 */
[----:B------:R-:W-:Y:S01]  /*6c90*/  HADD2.F32 R73, -RZ, R0.H1_H1 ;  /* 0x30000000ff497230 */ /* 0x000fe20000004100 */
[----:B------:R-:W-:Y:S01]  /*6ca0*/  F2FP.F16.E4M3.UNPACK_B R0, R87 ;  /* 0x00000057ff00723e */ /* 0x000fe200020006ff */
[--C-:B------:R-:W-:Y:S02]  /*6cb0*/  HADD2.F32 R70, -RZ, R2.reuse.H0_H0 ;  /* 0x20000002ff467230 */ /* 0x100fe40000004100 */
[C---:B------:R-:W-:Y:S01]  /*6cc0*/  FMUL R15, R47.reuse, R15 ;  /* 0x0000000f2f0f7220 */ /* 0x040fe20000400000 */
[----:B------:R-:W-:Y:S01]  /*6cd0*/  HADD2.F32 R71, -RZ, R2.H1_H1 ;  /* 0x30000002ff477230 */ /* 0x000fe20000004100 */
[-C--:B------:R-:W-:Y:S01]  /*6ce0*/  F2FP.F16.E4M3.UNPACK_B R2, R86.reuse.H1 ;  /* 0x00000056ff02723e */ /* 0x080fe200030006ff */
[--C-:B------:R-:W-:Y:S02]  /*6cf0*/  HADD2.F32 R66, -RZ, R3.reuse.H0_H0 ;  /* 0x20000003ff427230 */ /* 0x100fe40000004100 */
[----:B------:R-:W-:Y:S01]  /*6d00*/  HADD2.F32 R67, -RZ, R3.H1_H1 ;  /* 0x30000003ff437230 */ /* 0x000fe20000004100 */
[----:B------:R-:W-:Y:S01]  /*6d10*/  F2FP.F16.E4M3.UNPACK_B R3, R86 ;  /* 0x00000056ff03723e */ /* 0x000fe200020006ff */
[--C-:B------:R-:W-:Y:S02]  /*6d20*/  HADD2.F32 R78, -RZ, R0.reuse.H0_H0 ;  /* 0x20000000ff4e7230 */ /* 0x100fe40000004100 */
[----:B------:R-:W-:Y:S02]  /*6d30*/  HADD2.F32 R79, -RZ, R0.H1_H1 ;  /* 0x30000000ff4f7230 */ /* 0x000fe40000004100 */
[C---:B------:R-:W-:Y:S01]  /*6d40*/  FMUL R0, R47.reuse, R4 ;  /* 0x000000042f007220 */ /* 0x040fe20000400000 */
[--C-:B------:R-:W-:Y:S02]  /*6d50*/  HADD2.F32 R76, -RZ, R2.reuse.H0_H0 ;  /* 0x20000002ff4c7230 */ /* 0x100fe40000004100 */
[----:B------:R-:W-:Y:S01]  /*6d60*/  FMUL R4, R47, R8 ;  /* 0x000000082f047220 */ /* 0x000fe20000400000 */
[----:B------:R-:W-:Y:S02]  /*6d70*/  HADD2.F32 R77, -RZ, R2.H1_H1 ;  /* 0x30000002ff4d7230 */ /* 0x000fe40000004100 */
[----:B------:R-:W-:Y:S01]  /*6d80*/  FFMA R0, R49, R50, R0 ;  /* 0x0000003231007223 */ /* 0x000fe20000000000 */
[--C-:B------:R-:W-:Y:S02]  /*6d90*/  HADD2.F32 R74, -RZ, R3.reuse.H0_H0 ;  /* 0x20000003ff4a7230 */ /* 0x100fe40000004100 */
[C---:B------:R-:W-:Y:S01]  /*6da0*/  FMUL R2, R47.reuse, R5 ;  /* 0x000000052f027220 */ /* 0x040fe20000400000 */
[----:B------:R-:W-:Y:S02]  /*6db0*/  HADD2.F32 R75, -RZ, R3.H1_H1 ;  /* 0x30000003ff4b7230 */ /* 0x000fe40000004100 */
[C---:B------:R-:W-:Y:S01]  /*6dc0*/  FMUL R5, R47.reuse, R9 ;  /* 0x000000092f057220 */ /* 0x040fe20000400000 */
[----:B------:R-:W-:Y:S01]  /*6dd0*/  FMUL R8, R47, R12 ;  /* 0x0000000c2f087220 */ /* 0x000fe20000400000 */
[----:B------:R-:W-:Y:S01]  /*6de0*/  FFMA R2, R49, R51, R2 ;  /* 0x0000003331027223 */ /* 0x000fe20000000002 */
[C---:B------:R-:W-:Y:S01]  /*6df0*/  FMUL R9, R47.reuse, R13 ;  /* 0x0000000d2f097220 */ /* 0x040fe20000400000 */
[C---:B------:R-:W-:Y:S01]  /*6e00*/  FMUL R12, R47.reuse, R21 ;  /* 0x000000152f0c7220 */ /* 0x040fe20000400000 */
[C---:B------:R-:W-:Y:S01]  /*6e10*/  FMUL R21, R47.reuse, R30 ;  /* 0x0000001e2f157220 */ /* 0x040fe20000400000 */
[C---:B------:R-:W-:Y:S01]  /*6e20*/  FMUL R13, R47.reuse, R22 ;  /* 0x000000162f0d7220 */ /* 0x040fe20000400000 */
[C---:B------:R-:W-:Y:S01]  /*6e30*/  FMUL R22, R47.reuse, R31 ;  /* 0x0000001f2f167220 */ /* 0x040fe20000400000 */
        /* <DEDUP_REMOVED lines=8> */
[C---:B------:R-:W-:Y:S01]  /*6ec0*/  FFMA R6, R49.reuse, R56, R6 ;  /* 0x0000003831067223 */ /* 0x040fe20000000006 */
[C---:B------:R-:W-:Y:S01]  /*6ed0*/  FFMA R11, R49.reuse, R57, R11 ;  /* 0x00000039310b7223 */ /* 0x040fe2000000000b */
[C---:B------:R-:W-:Y:S01]  /*6ee0*/  FFMA R8, R49.reuse, R58, R8 ;  /* 0x0000003a31087223 */ /* 0x040fe20000000008 */
[----:B------:R-:W-:Y:S01]  /*6ef0*/  FFMA R9, R49, R59, R9 ;  /* 0x0000003b31097223 */ /* 0x000fe20000000009 */
[----:B------:R-:W-:Y:S01]  /*6f00*/  F2FP.SATFINITE.E4M3.F32.PACK_AB_MERGE_C R52, R7, R3, RZ ;  /* 0x000000030734723e */ /* 0x000fe200048070ff */
[----:B------:R-:W-:Y:S01]  /*6f10*/  FFMA R10, R49, R60, R10 ;  /* 0x0000003c310a7223 */ /* 0x000fe2000000000a */
[----:B------:R-:W-:Y:S01]  /*6f20*/  F2FP.SATFINITE.E4M3.F32.PACK_AB_MERGE_C R53, R11, R6, RZ ;  /* 0x000000060b35723e */ /* 0x000fe200048070ff */
[----:B------:R-:W-:Y:S01]  /*6f30*/  FFMA R15, R49, R61, R15 ;  /* 0x0000003d310f7223 */ /* 0x000fe2000000000f */
[C---:B------:R-:W-:Y:S01]  /*6f40*/  FMUL R3, R47.reuse, R16 ;  /* 0x000000102f037220 */ /* 0x040fe20000400000 */
[C---:B------:R-:W-:Y:S01]  /*6f50*/  FMUL R6, R47.reuse, R17 ;  /* 0x000000112f067220 */ /* 0x040fe20000400000 */
[----:B------:R-:W-:Y:S01]  /*6f60*/  F2FP.F16.E4M3.UNPACK_B R51, R87.H1 ;  /* 0x00000057ff33723e */ /* 0x000fe200030006ff */
[----:B------:R-:W-:Y:S01]  /*6f70*/  FMUL R11, R47, R20 ;  /* 0x000000142f0b7220 */ /* 0x000fe20000400000 */
[----:B------:R-:W-:Y:S01]  /*6f80*/  F2FP.SATFINITE.E4M3.F32.PACK_AB_MERGE_C R54, R15, R10, RZ ;  /* 0x0000000a0f36723e */ /* 0x000fe200048070ff */
[C---:B------:R-:W-:Y:S01]  /*6f90*/  FFMA R3, R49.reuse, R62, R3 ;  /* 0x0000003e31037223 */ /* 0x040fe20000000003 */
[----:B------:R-:W-:Y:S01]  /*6fa0*/  FFMA R6, R49, R63, R6 ;  /* 0x0000003f31067223 */ /* 0x000fe20000000006 */
[----:B------:R-:W-:Y:S01]  /*6fb0*/  FMUL R20, R47, R29 ;  /* 0x0000001d2f147220 */ /* 0x000fe20000400000 */
[----:B------:R-:W-:Y:S01]  /*6fc0*/  F2FP.SATFINITE.E4M3.F32.PACK_AB_MERGE_C R29, R5, R4, R53 ;  /* 0x00000004051d723e */ /* 0x000fe20004807035 */
[----:B------:R-:W-:Y:S01]  /*6fd0*/  FMUL R10, R47, R19 ;  /* 0x000000132f0a7220 */ /* 0x000fe20000400000 */
[----:B------:R-:W-:Y:S01]  /*6fe0*/  F2FP.SATFINITE.E4M3.F32.PACK_AB_MERGE_C R30, R9, R8, R54 ;  /* 0x00000008091e723e */ /* 0x000fe20004807036 */
        /* <DEDUP_REMOVED lines=10> */
[----:B------:R-:W-:Y:S01]  /*7090*/  FFMA R14, R49, R69, R14 ;  /* 0x00000045310e7223 */ /* 0x000fe2000000000e */
[----:B------:R-:W-:Y:S01]  /*70a0*/  FMUL R18, R47, R27 ;  /* 0x0000001b2f127220 */ /* 0x000fe20000400000 */
[C---:B------:R-:W-:Y:S01]  /*70b0*/  FFMA R15, R49.reuse, R70, R15 ;  /* 0x00000046310f7223 */ /* 0x040fe2000000000f */
[C---:B------:R-:W-:Y:S01]  /*70c0*/  FFMA R16, R49.reuse, R71, R16 ;  /* 0x0000004731107223 */ /* 0x040fe20000000010 */
[C---:B------:R-:W-:Y:S01]  /*70d0*/  FFMA R17, R49.reuse, R72, R17 ;  /* 0x0000004831117223 */ /* 0x040fe20000000011 */
[C---:B------:R-:W-:Y:S01]  /*70e0*/  FFMA R18, R49.reuse, R73, R18 ;  /* 0x0000004931127223 */ /* 0x040fe20000000012 */
[----:B------:R-:W-:Y:S01]  /*70f0*/  FFMA R19, R49, R74, R19 ;  /* 0x0000004a31137223 */ /* 0x000fe20000000013 */
[----:B------:R-:W-:Y:S01]  /*7100*/  FMUL R23, R47, R32 ;  /* 0x000000202f177220 */ /* 0x000fe20000400000 */
[----:B------:R-:W-:Y:S01]  /*7110*/  FFMA R20, R49, R75, R20 ;  /* 0x0000004b31147223 */ /* 0x000fe20000000014 */
[----:B------:R-:W-:Y:S01]  /*7120*/  FMUL R24, R47, R33 ;  /* 0x000000212f187220 */ /* 0x000fe20000400000 */
[--C-:B------:R-:W-:Y:S02]  /*7130*/  HADD2.F32 R50, -RZ, R51.reuse.H0_H0 ;  /* 0x20000033ff327230 */ /* 0x100fe40000004100 */
[----:B------:R-:W-:Y:S01]  /*7140*/  FFMA R21, R49, R76, R21 ;  /* 0x0000004c31157223 */ /* 0x000fe20000000015 */
[----:B------:R-:W-:Y:S02]  /*7150*/  HADD2.F32 R51, -RZ, R51.H1_H1 ;  /* 0x30000033ff337230 */ /* 0x000fe40000004100 */
[----:B------:R-:W-:Y:S01]  /*7160*/  FMUL R25, R47, R34 ;  /* 0x000000222f197220 */ /* 0x000fe20000400000 */
[----:B------:R-:W-:Y:S01]  /*7170*/  FFMA R22, R49, R77, R22 ;  /* 0x0000004d31167223 */ /* 0x000fe20000000016 */
[----:B------:R-:W-:Y:S01]  /*7180*/  FMUL R26, R47, R35 ;  /* 0x000000232f1a7220 */ /* 0x000fe20000400000 */
[----:B------:R-:W-:Y:S01]  /*7190*/  F2FP.SATFINITE.E4M3.F32.PACK_AB_MERGE_C R7, R10, R7, RZ ;  /* 0x000000070a07723e */ /* 0x000fe200048070ff */
[C---:B------:R-:W-:Y:S01]  /*71a0*/  FFMA R23, R49.reuse, R78, R23 ;  /* 0x0000004e31177223 */ /* 0x040fe20000000017 */
[C---:B------:R-:W-:Y:S01]  /*71b0*/  FFMA R24, R49.reuse, R79, R24 ;  /* 0x0000004f31187223 */ /* 0x040fe20000000018 */
[C---:B------:R-:W-:Y:S01]  /*71c0*/  FFMA R25, R49.reuse, R50, R25 ;  /* 0x0000003231197223 */ /* 0x040fe20000000019 */
[----:B------:R-:W-:Y:S01]  /*71d0*/  FFMA R26, R49, R51, R26 ;  /* 0x00000033311a7223 */ /* 0x000fe2000000001a */
[----:B------:R-:W-:Y:S02]  /*71e0*/  F2FP.SATFINITE.E4M3.F32.PACK_AB_MERGE_C R28, R2, R0, R52 ;  /* 0x00000000021c723e */ /* 0x000fe40004807034 */
[----:B------:R-:W-:Y:S02]  /*71f0*/  F2FP.SATFINITE.E4M3.F32.PACK_AB_MERGE_C R31, R6, R3, R7 ;  /* 0x00000003061f723e */ /* 0x000fe40004807007 */
[----:B------:R-:W-:Y:S02]  /*7200*/  F2FP.SATFINITE.E4M3.F32.PACK_AB_MERGE_C R13, R14, R13, RZ ;  /* 0x0000000d0e0d723e */ /* 0x000fe400048070ff */
[----:B------:R-:W-:Y:S01]  /*7210*/  F2FP.SATFINITE.E4M3.F32.PACK_AB_MERGE_C R17, R18, R17, RZ ;  /* 0x000000111211723e */ /* 0x000fe200048070ff */
[----:B------:R1:W-:Y:S01]  /*7220*/  STS.128 [R100+UR49+0x5200], R28 ;  /* 0x0052001c64007988 */ /* 0x0003e20008000c31 */
[----:B------:R-:W-:Y:S02]  /*7230*/  F2FP.SATFINITE.E4M3.F32.PACK_AB_MERGE_C R14, R22, R21, RZ ;  /* 0x00000015160e723e */ /* 0x000fe400048070ff */
[----:B------:R-:W-:Y:S02]  /*7240*/  F2FP.SATFINITE.E4M3.F32.PACK_AB_MERGE_C R25, R26, R25, RZ ;  /* 0x000000191a19723e */ /* 0x000fe400048070ff */
[----:B------:R-:W-:Y:S02]  /*7250*/  F2FP.SATFINITE.E4M3.F32.PACK_AB_MERGE_C R12, R12, R11, R13 ;  /* 0x0000000b0c0c723e */ /* 0x000fe4000480700d */
[----:B------:R-:W-:Y:S02]  /*7260*/  F2FP.SATFINITE.E4M3.F32.PACK_AB_MERGE_C R13, R16, R15, R17 ;  /* 0x0000000f100d723e */ /* 0x000fe40004807011 */
        /* <DEDUP_REMOVED lines=13> */
[----:B------:R-:W-:Y:S02]  /*7340*/  UIADD3 UR8, UP0, UPT, UR52, 0x680, URZ ;  /* 0x0000068034087890 */ /* 0x000fe4000ff1e0ff */
[----:B------:R-:W-:Y:S02]  /*7350*/  UIADD3 UR5, UPT, UPT, UR41, 0x40, URZ ;  /* 0x0000004029057890 */ /* 0x000fe4000fffe0ff */
[----:B------:R-:W-:Y:S02]  /*7360*/  UIADD3 UR4, UPT, UPT, UR49, 0x5200, URZ ;  /* 0x0000520031047890 */ /* 0x000fe4000fffe0ff */
[----:B------:R-:W-:Y:S01]  /*7370*/  UIADD3.X UR9, UPT, UPT, URZ, UR53, URZ, UP0, !UPT ;  /* 0x00000035ff097290 */ /* 0x000fe200087fe4ff */
[----:B------:R-:W-:Y:S01]  /*7380*/  UMOV UR6, UR42 ;  /* 0x0000002a00067c82 */ /* 0x000fe20008000000 */
[----:B------:R-:W-:Y:S07]  /*7390*/  UMOV UR7, UR36 ;  /* 0x0000002400077c82 */ /* 0x000fee0008000000 */
[----:B------:R2:W-:Y:S01]  /*73a0*/  UTMASTG.3D [UR4], [UR8] ;  /* 0x00000004080073b5 */ /* 0x0005e20008010000 */
[----:B------:R0:W-:Y:S01]  /*73b0*/  UTMACMDFLUSH ;  /* 0x00000000000079b7 */ /* 0x0001e20000000000 */
[----:B--2---:R-:W-:Y:S04]  /*73c0*/  DEPBAR.LE SB0, 0x1 ;  /* 0x000080400000791a */ /* 0x004fe80000000000 */
.L_x_107:
[----:B------:R-:W-:Y:S05]  /*73d0*/  BSYNC.RECONVERGENT B0 ;  /* 0x0000000000007941 */ /* 0x000fea0003800200 */
.L_x_106:
        /* <DEDUP_REMOVED lines=15> */
.L_x_111:
[----:B------:R-:W-:Y:S05]  /*74d0*/  BSYNC B0 ;  /* 0x0000000000007941 */ /* 0x000fea0003800000 */
.L_x_110:
[----:B------:R-:W-:Y:S01]  /*74e0*/  ISETP.NE.AND P0, PT, R116, RZ, PT ;  /* 0x000000ff7400720c */ /* 0x000fe20003f05270 */
[----:B------:R-:W-:Y:S11]  /*74f0*/  VIADD R105, R105, 0x1 ;  /* 0x0000000169697836 */ /* 0x000ff60000000000 */
[----:B------:R-:W-:Y:S01]  /*7500*/  @!UPT UIADD3 URZ, UPT, UPT, URZ, URZ, URZ ;  /* 0x000000fffffff290 */ /* 0x000fe2000fffe0ff */
[----:B------:R3:W4:Y:S04]  /*7510*/  @P0 LDS.128 R84, [R2+0x210] ;  /* 0x0002100002540984 */ /* 0x0007280000000c00 */
[----:B------:R1:W1:Y:S01]  /*7520*/  @P0 LDS.128 R80, [R3+UR49+0x200] ;  /* 0x0002003103500984 */ /* 0x0002620008000c00 */
        /* <DEDUP_REMOVED lines=14> */
.L_x_109:
[----:B------:R-:W-:Y:S05]  /*7610*/  BSYNC B1 ;  /* 0x0000000000017941 */ /* 0x000fea0003800000 */
.L_x_108:
[----:B------:R-:W-:Y:S05]  /*7620*/  VIADD R0, R48, 0x80 ;  /* 0x0000008030007836 */ /* 0x000fea0000000000 */
[----:B------:R-:W-:Y:S04]  /*7630*/  SHF.R.U32.HI R0, RZ, 0x15, R0 ;  /* 0x00000015ff007819 */ /* 0x000fe80000011600 */
[----:B------:R-:W-:Y:S11]  /*7640*/  LOP3.LUT P0, RZ, R0, 0x3, R101, 0x48, !PT ;  /* 0x0000000300ff7812 */ /* 0x000ff60007804865 */
[----:B------:R-:W-:Y:S02]  /*7650*/  @!UPT UIADD3 URZ, UPT, UPT, URZ, URZ, URZ ;  /* 0x000000fffffff290 */ /* 0x000fe4000fffe0ff */
[----:B------:R-:W-:Y:S05]  /*7660*/  @!P0 BRA `(.L_x_113) ;  /* 0x0000000000408947 */ /* 0x000fea0003800000 */
[----:B------:R-:W2:Y:S01]  /*7670*/  LDCU.64 UR8, c[0x4][0x78] ;  /* 0x01000f00ff0877ac */ /* 0x000ea20008000a00 */
[----:B------:R-:W-:Y:S01]  /*7680*/  MOV R3, 0x0 ;  /* 0x0000000000037802 */ /* 0x000fe20000000f00 */
[----:B-1----:R-:W-:Y:S02]  /*7690*/  HFMA2 R12, -RZ, RZ, 0, 5.9604644775390625e-08 ;  /* 0x00000001ff0c7431 */ /* 0x002fe400000001ff */
[----:B------:R-:W-:Y:S02]  /*76a0*/  IMAD.MOV.U32 R8, RZ, RZ, 0x192 ;  /* 0x00000192ff087424 */ /* 0x000fe400078e00ff */
[----:B------:R-:W-:Y:S01]  /*76b0*/  IMAD.MOV.U32 R13, RZ, RZ, RZ ;  /* 0x000000ffff0d7224 */ /* 0x000fe200078e00ff */
[----:B------:R-:W1:Y:S01]  /*76c0*/  LDCU.64 UR6, c[0x4][0x80] ;  /* 0x01001000ff0677ac */ /* 0x000e620008000a00 */
[----:B------:R-:W3:Y:S01]  /*76d0*/  LDC.64 R2, c[0x4][R3] ;  /* 0x0100000003027b82 */ /* 0x000ee20000000a00 */
[----:B------:R-:W4:Y:S01]  /*76e0*/  LDCU.64 UR4, c[0x4][0x18] ;  /* 0x01000300ff0477ac */ /* 0x000f220008000a00 */
[----:B--2---:R-:W-:Y:S01]  /*76f0*/  MOV R5, UR9 ;  /* 0x0000000900057c02 */ /* 0x004fe20008000f00 */
[----:B------:R-:W-:Y:S01]  /*7700*/  IMAD.U32 R4, RZ, RZ, UR8 ;  /* 0x00000008ff047e24 */ /* 0x000fe2000f8e00ff */
[----:B-1----:R-:W-:Y:S01]  /*7710*/  MOV R7, UR7 ;  /* 0x0000000700077c02 */ /* 0x002fe20008000f00 */
[----:B------:R-:W-:Y:S01]  /*7720*/  IMAD.U32 R6, RZ, RZ, UR6 ;  /* 0x00000006ff067e24 */ /* 0x000fe2000f8e00ff */
[----:B----4-:R-:W-:Y:S01]  /*7730*/  MOV R11, UR5 ;  /* 0x00000005000b7c02 */ /* 0x010fe20008000f00 */
[----:B------:R-:W-:Y:S02]  /*7740*/  IMAD.U32 R10, RZ, RZ, UR4 ;  /* 0x00000004ff0a7e24 */ /* 0x000fe4000f8e00ff */
[----:B------:R-:W-:Y:S07]  /*7750*/  LEPC R20, `(.L_x_113) ;  /* 0x000000001014794e */ /* 0x000fee0000000000 */
[----:B---3--:R-:W-:Y:S05]  /*7760*/  CALL.ABS.NOINC R2 ;  /* 0x0000000002007343 */ /* 0x008fea0003c00000 */
.L_x_113:
        /* <DEDUP_REMOVED lines=148> */
[----:B------:R-:W-:Y:S02]  /*80b0*/  UIADD3 UR8, UP0, UPT, UR52, 0x680, URZ ;  /* 0x0000068034087890 */ /* 0x000fe4000ff1e0ff */
[----:B------:R-:W-:Y:S02]  /*80c0*/  UIADD3 UR5, UPT, UPT, UR41, 0x80, URZ ;  /* 0x0000008029057890 */ /* 0x000fe4000fffe0ff */
[----:B------:R-:W-:Y:S01]  /*80d0*/  MOV R109, UR10 ;  /* 0x0000000a006d7c02 */ /* 0x000fe20008000f00 */
[----:B------:R-:W-:Y:S01]  /*80e0*/  UIADD3.X UR9, UPT, UPT, URZ, UR53, URZ, UP0, !UPT ;  /* 0x00000035ff097290 */ /* 0x000fe200087fe4ff */
[----:B------:R-:W-:Y:S02]  /*80f0*/  UMOV UR6, UR42 ;  /* 0x0000002a00067c82 */ /* 0x000fe40008000000 */
[----:B------:R-:W-:Y:S01]  /*8100*/  R2UR UR4, R109 ;  /* 0x000000006d0472ca */ /* 0x000fe200000e0000 */
[----:B------:R-:W-:Y:S11]  /*8110*/  UMOV UR7, UR36 ;  /* 0x0000002400077c82 */ /* 0x000ff60008000000 */
[----:B------:R-:W-:Y:S01]  /*8120*/  @!UPT UIADD3 URZ, UPT, UPT, URZ, URZ, URZ ;  /* 0x000000fffffff290 */ /* 0x000fe2000fffe0ff */
[----:B------:R2:W-:Y:S01]  /*8130*/  UTMASTG.3D [UR4], [UR8] ;  /* 0x00000004080073b5 */ /* 0x0005e20008010000 */
[----:B------:R0:W-:Y:S01]  /*8140*/  UTMACMDFLUSH ;  /* 0x00000000000079b7 */ /* 0x0001e20000000000 */
[----:B--2---:R-:W-:Y:S04]  /*8150*/  DEPBAR.LE SB0, 0x1 ;  /* 0x000080400000791a */ /* 0x004fe80000000000 */
.L_x_115:
[----:B------:R-:W-:Y:S05]  /*8160*/  BSYNC.RECONVERGENT B0 ;  /* 0x0000000000007941 */ /* 0x000fea0003800200 */
.L_x_114:
        /* <DEDUP_REMOVED lines=15> */
.L_x_119:
[----:B------:R-:W-:Y:S05]  /*8260*/  BSYNC B0 ;  /* 0x0000000000007941 */ /* 0x000fea0003800000 */
.L_x_118:
        /* <DEDUP_REMOVED lines=19> */
.L_x_117:
[----:B------:R-:W-:Y:S05]  /*83a0*/  BSYNC B1 ;  /* 0x0000000000017941 */ /* 0x000fea0003800000 */
.L_x_116:
        /* <DEDUP_REMOVED lines=21> */
.L_x_121:
[----:B------:R-:W-:Y:S01]  /*8500*/  ISETP.NE.AND P0, PT, R110, RZ, PT ;  /* 0x000000ff6e00720c */ /* 0x000fe20003f05270 */
[----:B------:R-:W-:Y:S05]  /*8510*/  WARPSYNC.ALL ;  /* 0x0000000000007948 */ /* 0x000fea0003800000 */
[----:B------:R-:W-:Y:S01]  /*8520*/  R2UR UR4, R48 ;  /* 0x00000000300472ca */ /* 0x000fe200000e0000 */
[----:B------:R-:W-:Y:S01]  /*8530*/  BSSY.RECONVERGENT B0, `(.L_x_122) ;  /* 0x000009c000007945 */ /* 0x000fe20003800200 */
[-C--:B------:R-:W-:Y:S02]  /*8540*/  F2FP.F16.E4M3.UNPACK_B R2, R80.reuse ;  /* 0x00000050ff02723e */ /* 0x080fe400020006ff */
[----:B------:R-:W-:Y:S02]  /*8550*/  F2FP.F16.E4M3.UNPACK_B R80, R80.H1 ;  /* 0x00000050ff50723e */ /* 0x000fe400030006ff */
[-C--:B------:R-:W-:Y:S01]  /*8560*/  F2FP.F16.E4M3.UNPACK_B R51, R81.reuse ;  /* 0x00000051ff33723e */ /* 0x080fe200020006ff */
[--C-:B------:R-:W-:Y:S01]  /*8570*/  HADD2.F32 R0, -RZ, R2.reuse.H0_H0 ;  /* 0x20000002ff007230 */ /* 0x100fe20000004100 */
[----:B------:R-:W-:Y:S01]  /*8580*/  F2FP.F16.E4M3.UNPACK_B R81, R81.H1 ;  /* 0x00000051ff51723e */ /* 0x000fe200030006ff */
[----:B------:R-:W-:Y:S01]  /*8590*/  HADD2.F32 R2, -RZ, R2.H1_H1 ;  /* 0x30000002ff027230 */ /* 0x000fe20000004100 */
[-C--:B------:R-:W-:Y:S01]  /*85a0*/  F2FP.F16.E4M3.UNPACK_B R55, R82.reuse ;  /* 0x00000052ff37723e */ /* 0x080fe200020006ff */
[--C-:B------:R-:W-:Y:S01]  /*85b0*/  HADD2.F32 R3, -RZ, R80.reuse.H0_H0 ;  /* 0x20000050ff037230 */ /* 0x100fe20000004100 */
[----:B------:R-:W-:Y:S01]  /*85c0*/  F2FP.F16.E4M3.UNPACK_B R82, R82.H1 ;  /* 0x00000052ff52723e */ /* 0x000fe200030006ff */
[----:B-1----:R-:W-:Y:S01]  /*85d0*/  LDTM.16dp32bit_t0_t15.x32 R4, tmem[UR4+0xc0] ;  /* 0x0000c004000479ee */ /* 0x002fe20008a80000 */
[----:B------:R-:W1:Y:S01]  /*85e0*/  LDTM.16dp32bit_t16_t31.x32 R4, tmem[UR4+0xe0] ;  /* 0x0000e004000479ee */ /* 0x000e620008aa0000 */
[----:B------:R-:W-:Y:S01]  /*85f0*/  NOP ;  /* 0x0000000000007918 */ /* 0x000fe20000000000 */
[--C-:B------:R-:W-:Y:S01]  /*8600*/  HADD2.F32 R50, -RZ, R51.reuse.H0_H0 ;  /* 0x20000033ff327230 */ /* 0x100fe20000004100 */
[----:B------:R-:W-:Y:S01]  /*8610*/  R2UR UR5, R113 ;  /* 0x00000000710572ca */ /* 0x000fe200000e0000 */
[----:B------:R-:W-:Y:S01]  /*8620*/  HADD2.F32 R51, -RZ, R51.H1_H1 ;  /* 0x30000033ff337230 */ /* 0x000fe20000004100 */
[----:B------:R-:W-:Y:S01]  /*8630*/  F2FP.F16.E4M3.UNPACK_B R59, R83 ;  /* 0x00000053ff3b723e */ /* 0x000fe200020006ff */
[--C-:B------:R-:W-:Y:S01]  /*8640*/  HADD2.F32 R54, -RZ, R55.reuse.H0_H0 ;  /* 0x20000037ff367230 */ /* 0x100fe20000004100 */
[----:B------:R-:W-:Y:S01]  /*8650*/  F2FP.F16.E4M3.UNPACK_B R63, R84 ;  /* 0x00000054ff3f723e */ /* 0x000fe200020006ff */
[----:B------:R-:W-:Y:S01]  /*8660*/  HADD2.F32 R55, -RZ, R55.H1_H1 ;  /* 0x30000037ff377230 */ /* 0x000fe20000004100 */
[----:B------:R-:W-:Y:S01]  /*8670*/  F2FP.F16.E4M3.UNPACK_B R67, R85 ;  /* 0x00000055ff43723e */ /* 0x000fe200020006ff */
[--C-:B------:R-:W-:Y:S01]  /*8680*/  HADD2.F32 R58, -RZ, R59.reuse.H0_H0 ;  /* 0x2000003bff3a7230 */ /* 0x100fe20000004100 */
[----:B------:R-:W-:Y:S01]  /*8690*/  F2FP.F16.E4M3.UNPACK_B R71, R86 ;  /* 0x00000056ff47723e */ /* 0x000fe200020006ff */
[----:B------:R-:W-:Y:S01]  /*86a0*/  HADD2.F32 R59, -RZ, R59.H1_H1 ;  /* 0x3000003bff3b7230 */ /* 0x000fe20000004100 */
[----:B------:R-:W-:Y:S01]  /*86b0*/  F2FP.F16.E4M3.UNPACK_B R74, R87 ;  /* 0x00000057ff4a723e */ /* 0x000fe200020006ff */
[--C-:B------:R-:W-:Y:S01]  /*86c0*/  HADD2.F32 R62, -RZ, R63.reuse.H0_H0 ;  /* 0x2000003fff3e7230 */ /* 0x100fe20000004100 */
[----:B------:R-:W-:Y:S01]  /*86d0*/  F2FP.F16.E4M3.UNPACK_B R83, R83.H1 ;  /* 0x00000053ff53723e */ /* 0x000fe200030006ff */
[----:B------:R-:W-:Y:S01]  /*86e0*/  UIADD3 UR5, UPT, UPT, UR5, 0xd0, URZ ;  /* 0x000000d005057890 */ /* 0x000fe2000fffe0ff */
[----:B------:R-:W-:Y:S01]  /*86f0*/  HADD2.F32 R63, -RZ, R63.H1_H1 ;  /* 0x3000003fff3f7230 */ /* 0x000fe20000004100 */
[----:B------:R-:W-:Y:S01]  /*8700*/  F2FP.F16.E4M3.UNPACK_B R84, R84.H1 ;  /* 0x00000054ff54723e */ /* 0x000fe200030006ff */
[--C-:B------:R-:W-:Y:S01]  /*8710*/  HADD2.F32 R66, -RZ, R67.reuse.H0_H0 ;  /* 0x20000043ff427230 */ /* 0x100fe20000004100 */
[----:B------:R-:W-:Y:S01]  /*8720*/  UPRMT UR5, UR37, 0x654, UR5 ;  /* 0x0000065425057896 */ /* 0x000fe20008000005 */
[----:B------:R-:W-:Y:S01]  /*8730*/  HADD2.F32 R67, -RZ, R67.H1_H1 ;  /* 0x30000043ff437230 */ /* 0x000fe20000004100 */
[----:B------:R-:W-:Y:S01]  /*8740*/  F2FP.F16.E4M3.UNPACK_B R85, R85.H1 ;  /* 0x00000055ff55723e */ /* 0x000fe200030006ff */
[--C-:B------:R-:W-:Y:S02]  /*8750*/  HADD2.F32 R70, -RZ, R71.reuse.H0_H0 ;  /* 0x20000047ff467230 */ /* 0x100fe40000004100 */
[C---:B-1----:R-:W-:Y:S01]  /*8760*/  FMUL R4, R47.reuse, R4 ;  /* 0x000000042f047220 */ /* 0x042fe20000400000 */
[C---:B------:R-:W-:Y:S01]  /*8770*/  FMUL R5, R47.reuse, R5 ;  /* 0x000000052f057220 */ /* 0x040fe20000400000 */
[C---:B------:R-:W-:Y:S01]  /*8780*/  FMUL R8, R47.reuse, R8 ;  /* 0x000000082f087220 */ /* 0x040fe20000400000 */
[----:B------:R-:W-:Y:S01]  /*8790*/  FMUL R9, R47, R9 ;  /* 0x000000092f097220 */ /* 0x000fe20000400000 */
[C---:B------:R-:W-:Y:S01]  /*87a0*/  FFMA R4, R49.reuse, R0, R4 ;  /* 0x0000000031047223 */ /* 0x040fe20000000004 */
[----:B------:R-:W-:Y:S01]  /*87b0*/  SYNCS.ARRIVE.TRANS64.RED.A1T0 RZ, [UR5], RZ ;  /* 0x000000ffffff79a7 */ /* 0x000fe20008100405 */
        /* <DEDUP_REMOVED lines=8> */
[----:B------:R-:W-:Y:S02]  /*8840*/  HADD2.F32 R71, -RZ, R71.H1_H1 ;  /* 0x30000047ff477230 */ /* 0x000fe40000004100 */
[C---:B------:R-:W-:Y:S01]  /*8850*/  FMUL R25, R47.reuse, R30 ;  /* 0x0000001e2f197220 */ /* 0x040fe20000400000 */
[C---:B------:R-:W-:Y:S01]  /*8860*/  FMUL R30, R47.reuse, R35 ;  /* 0x000000232f1e7220 */ /* 0x040fe20000400000 */
[----:B------:R-:W-:Y:S02]  /*8870*/  HADD2.F32 R48, -RZ, R80.H1_H1 ;  /* 0x30000050ff307230 */ /* 0x000fe40000004100 */
[C---:B------:R-:W-:Y:S01]  /*8880*/  FMUL R6, R47.reuse, R6 ;  /* 0x000000062f067220 */ /* 0x040fe20000400000 */
[C---:B------:R-:W-:Y:S01]  /*8890*/  FMUL R7, R47.reuse, R7 ;  /* 0x000000072f077220 */ /* 0x040fe20000400000 */
[--C-:B------:R-:W-:Y:S02]  /*88a0*/  HADD2.F32 R52, -RZ, R81.reuse.H0_H0 ;  /* 0x20000051ff347230 */ /* 0x100fe40000004100 */
[----:B------:R-:W-:Y:S01]  /*88b0*/  FMUL R10, R47, R10 ;  /* 0x0000000a2f0a7220 */ /* 0x000fe20000400000 */
[C---:B------:R-:W-:Y:S01]  /*88c0*/  FFMA R6, R49.reuse, R3, R6 ;  /* 0x0000000331067223 */ /* 0x040fe20000000006 */
[----:B------:R-:W-:Y:S02]  /*88d0*/  HADD2.F32 R53, -RZ, R81.H1_H1 ;  /* 0x30000051ff357230 */ /* 0x000fe40000004100 */
[C---:B------:R-:W-:Y:S01]  /*88e0*/  FFMA R7, R49.reuse, R48, R7 ;  /* 0x0000003031077223 */ /* 0x040fe20000000007 */
[C---:B------:R-:W-:Y:S01]  /*88f0*/  FFMA R8, R49.reuse, R50, R8 ;  /* 0x0000003231087223 */ /* 0x040fe20000000008 */
[C---:B------:R-:W-:Y:S01]  /*8900*/  FFMA R9, R49.reuse, R51, R9 ;  /* 0x0000003331097223 */ /* 0x040fe20000000009 */
[----:B------:R-:W-:Y:S01]  /*8910*/  FFMA R10, R49, R52, R10 ;  /* 0x00000034310a7223 */ /* 0x000fe2000000000a */
[--C-:B------:R-:W-:Y:S01]  /*8920*/  HADD2.F32 R48, -RZ, R74.reuse.H0_H0 ;  /* 0x2000004aff307230 */ /* 0x100fe20000004100 */
[----:B------:R-:W-:Y:S01]  /*8930*/  F2FP.SATFINITE.E4M3.F32.PACK_AB_MERGE_C R77, R7, R6, RZ ;  /* 0x00000006074d723e */ /* 0x000fe200048070ff */
[C---:B------:R-:W-:Y:S01]  /*8940*/  FMUL R7, R47.reuse, R24 ;  /* 0x000000182f077220 */ /* 0x040fe20000400000 */
[C---:B------:R-:W-:Y:S01]  /*8950*/  FMUL R24, R47.reuse, R29 ;  /* 0x0000001d2f187220 */ /* 0x040fe20000400000 */
[C---:B------:R-:W-:Y:S01]  /*8960*/  FMUL R29, R47.reuse, R34 ;  /* 0x000000222f1d7220 */ /* 0x040fe20000400000 */
[----:B------:R-:W-:Y:S02]  /*8970*/  HADD2.F32 R74, -RZ, R74.H1_H1 ;  /* 0x3000004aff4a7230 */ /* 0x000fe40000004100 */
[C---:B------:R-:W-:Y:S01]  /*8980*/  FMUL R11, R47.reuse, R11 ;  /* 0x0000000b2f0b7220 */ /* 0x040fe20000400000 */
[--C-:B------:R-:W-:Y:S02]  /*8990*/  HADD2.F32 R56, -RZ, R82.reuse.H0_H0 ;  /* 0x20000052ff387230 */ /* 0x100fe40000004100 */
[----:B------:R-:W-:Y:S01]  /*89a0*/  FMUL R14, R47, R14 ;  /* 0x0000000e2f0e7220 */ /* 0x000fe20000400000 */
[----:B------:R-:W-:Y:S02]  /*89b0*/  HADD2.F32 R57, -RZ, R82.H1_H1 ;  /* 0x30000052ff397230 */ /* 0x000fe40000004100 */
[C---:B------:R-:W-:Y:S01]  /*89c0*/  FFMA R11, R49.reuse, R53, R11 ;  /* 0x00000035310b7223 */ /* 0x040fe2000000000b */
[----:B------:R-:W-:Y:S01]  /*89d0*/  F2FP.F16.E4M3.UNPACK_B R86, R86.H1 ;  /* 0x00000056ff56723e */ /* 0x000fe200030006ff */
[C---:B------:R-:W-:Y:S01]  /*89e0*/  FFMA R12, R49.reuse, R54, R12 ;  /* 0x00000036310c7223 */ /* 0x040fe2000000000c */
[C---:B------:R-:W-:Y:S01]  /*89f0*/  FFMA R13, R49.reuse, R55, R13 ;  /* 0x00000037310d7223 */ /* 0x040fe2000000000d */
[----:B------:R-:W-:Y:S01]  /*8a00*/  F2FP.F16.E4M3.UNPACK_B R87, R87.H1 ;  /* 0x00000057ff57723e */ /* 0x000fe200030006ff */
[----:B------:R-:W-:Y:S01]  /*8a10*/  FFMA R14, R49, R56, R14 ;  /* 0x00000038310e7223 */ /* 0x000fe2000000000e */
[----:B------:R-:W-:Y:S01]  /*8a20*/  F2FP.SATFINITE.E4M3.F32.PACK_AB_MERGE_C R10, R11, R10, RZ ;  /* 0x0000000a0b0a723e */ /* 0x000fe200048070ff */
[C---:B------:R-:W-:Y:S01]  /*8a30*/  FMUL R15, R47.reuse, R15 ;  /* 0x0000000f2f0f7220 */ /* 0x040fe20000400000 */
[--C-:B------:R-:W-:Y:S02]  /*8a40*/  HADD2.F32 R60, -RZ, R83.reuse.H0_H0 ;  /* 0x20000053ff3c7230 */ /* 0x100fe40000004100 */
[----:B------:R-:W-:Y:S01]  /*8a50*/  FMUL R18, R47, R18 ;  /* 0x000000122f127220 */ /* 0x000fe20000400000 */
[----:B------:R-:W-:Y:S02]  /*8a60*/  HADD2.F32 R61, -RZ, R83.H1_H1 ;  /* 0x30000053ff3d7230 */ /* 0x000fe40000004100 */
[----:B------:R-:W-:Y:S01]  /*8a70*/  FFMA R15, R49, R57, R15 ;  /* 0x00000039310f7223 */ /* 0x000fe2000000000f */
[----:B------:R-:W-:Y:S01]  /*8a80*/  IADD3 R45, PT, PT, R45, 0x1, RZ ;  /* 0x000000012d2d7810 */ /* 0x000fe20007ffe0ff */
[C---:B------:R-:W-:Y:S01]  /*8a90*/  FFMA R16, R49.reuse, R58, R16 ;  /* 0x0000003a31107223 */ /* 0x040fe20000000010 */
        /* <DEDUP_REMOVED lines=8> */
[C---:B------:R-:W-:Y:S01]  /*8b20*/  FFMA R0, R49.reuse, R62, R0 ;  /* 0x0000003e31007223 */ /* 0x040fe20000000000 */
[C---:B------:R-:W-:Y:S01]  /*8b30*/  FFMA R2, R49.reuse, R63, R2 ;  /* 0x0000003f31027223 */ /* 0x040fe20000000002 */
[--C-:B------:R-:W-:Y:S02]  /*8b40*/  HADD2.F32 R68, -RZ, R85.reuse.H0_H0 ;  /* 0x20000055ff447230 */ /* 0x100fe40000004100 */
[----:B------:R-:W-:Y:S01]  /*8b50*/  FFMA R3, R49, R64, R3 ;  /* 0x0000004031037223 */ /* 0x000fe20000000003 */
[----:B------:R-:W-:Y:S02]  /*8b60*/  HADD2.F32 R69, -RZ, R85.H1_H1 ;  /* 0x30000055ff457230 */ /* 0x000fe40000004100 */
[C---:B------:R-:W-:Y:S01]  /*8b70*/  FMUL R21, R47.reuse, R26 ;  /* 0x0000001a2f157220 */ /* 0x040fe20000400000 */
[----:B------:R-:W-:Y:S01]  /*8b80*/  FMUL R22, R47, R27 ;  /* 0x0000001b2f167220 */ /* 0x000fe20000400000 */
[C---:B------:R-:W-:Y:S01]  /*8b90*/  FFMA R6, R49.reuse, R65, R6 ;  /* 0x0000004131067223 */ /* 0x040fe20000000006 */
[----:B------:R-:W-:Y:S01]  /*8ba0*/  FFMA R7, R49, R66, R7 ;  /* 0x0000004231077223 */ /* 0x000fe20000000007 */
[----:B------:R-:W-:Y:S01]  /*8bb0*/  FMUL R23, R47, R28 ;  /* 0x0000001c2f177220 */ /* 0x000fe20000400000 */
[C---:B------:R-:W-:Y:S01]  /*8bc0*/  FFMA R20, R49.reuse, R67, R20 ;  /* 0x0000004331147223 */ /* 0x040fe20000000014 */
[--C-:B------:R-:W-:Y:S02]  /*8bd0*/  HADD2.F32 R72, -RZ, R86.reuse.H0_H0 ;  /* 0x20000056ff487230 */ /* 0x100fe40000004100 */
[C---:B------:R-:W-:Y:S01]  /*8be0*/  FFMA R21, R49.reuse, R68, R21 ;  /* 0x0000004431157223 */ /* 0x040fe20000000015 */
[----:B------:R-:W-:Y:S02]  /*8bf0*/  HADD2.F32 R73, -RZ, R86.H1_H1 ;  /* 0x30000056ff497230 */ /* 0x000fe40000004100 */
[----:B------:R-:W-:Y:S01]  /*8c00*/  FFMA R22, R49, R69, R22 ;  /* 0x0000004531167223 */ /* 0x000fe20000000016 */
[C---:B------:R-:W-:Y:S01]  /*8c10*/  FMUL R26, R47.reuse, R31 ;  /* 0x0000001f2f1a7220 */ /* 0x040fe20000400000 */
[----:B------:R-:W-:Y:S01]  /*8c20*/  FMUL R27, R47, R32 ;  /* 0x000000202f1b7220 */ /* 0x000fe20000400000 */
[----:B------:R-:W-:Y:S01]  /*8c30*/  FFMA R23, R49, R70, R23 ;  /* 0x0000004631177223 */ /* 0x000fe20000000017 */
[----:B------:R-:W-:Y:S01]  /*8c40*/  FMUL R28, R47, R33 ;  /* 0x000000212f1c7220 */ /* 0x000fe20000400000 */
[C---:B------:R-:W-:Y:S01]  /*8c50*/  FFMA R24, R49.reuse, R71, R24 ;  /* 0x0000004731187223 */ /* 0x040fe20000000018 */
[--C-:B------:R-:W-:Y:S02]  /*8c60*/  HADD2.F32 R75, -RZ, R87.reuse.H0_H0 ;  /* 0x20000057ff4b7230 */ /* 0x100fe40000004100 */
[C---:B------:R-:W-:Y:S01]  /*8c70*/  FFMA R25, R49.reuse, R72, R25 ;  /* 0x0000004831197223 */ /* 0x040fe20000000019 */
[----:B------:R-:W-:Y:S02]  /*8c80*/  HADD2.F32 R76, -RZ, R87.H1_H1 ;  /* 0x30000057ff4c7230 */ /* 0x000fe40000004100 */
[----:B------:R-:W-:Y:S01]  /*8c90*/  FFMA R26, R49, R73, R26 ;  /* 0x00000049311a7223 */ /* 0x000fe2000000001a */
[----:B------:R-:W-:Y:S01]  /*8ca0*/  F2FP.SATFINITE.E4M3.F32.PACK_AB_MERGE_C R14, R15, R14, RZ ;  /* 0x0000000e0f0e723e */ /* 0x000fe200048070ff */
[----:B------:R-:W-:Y:S01]  /*8cb0*/  FFMA R27, R49, R48, R27 ;  /* 0x00000030311b7223 */ /* 0x000fe2000000001b */
[----:B------:R-:W-:Y:S01]  /*8cc0*/  F2FP.SATFINITE.E4M3.F32.PACK_AB_MERGE_C R18, R19, R18, RZ ;  /* 0x000000121312723e */ /* 0x000fe200048070ff */
[C---:B------:R-:W-:Y:S01]  /*8cd0*/  FFMA R28, R49.reuse, R74, R28 ;  /* 0x0000004a311c7223 */ /* 0x040fe2000000001c */
[C---:B------:R-:W-:Y:S01]  /*8ce0*/  FFMA R29, R49.reuse, R75, R29 ;  /* 0x0000004b311d7223 */ /* 0x040fe2000000001d */
[----:B------:R-:W-:Y:S01]  /*8cf0*/  FFMA R30, R49, R76, R30 ;  /* 0x0000004c311e7223 */ /* 0x000fe2000000001e */
[----:B------:R-:W-:Y:S02]  /*8d00*/  F2FP.SATFINITE.E4M3.F32.PACK_AB_MERGE_C R32, R5, R4, R77 ;  /* 0x000000040520723e */ /* 0x000fe4000480704d */
[----:B------:R-:W-:Y:S02]  /*8d10*/  F2FP.SATFINITE.E4M3.F32.PACK_AB_MERGE_C R33, R9, R8, R10 ;  /* 0x000000080921723e */ /* 0x000fe4000480700a */
        /* <DEDUP_REMOVED lines=10> */
[----:B------:R-:W-:Y:S05]  /*8dc0*/  F2FP.SATFINITE.E4M3.F32.PACK_AB_MERGE_C R7, R28, R27, R29 ;  /* 0x0000001b1c07723e */ /* 0x000fea000480701d */
        /* <DEDUP_REMOVED lines=18> */
.L_x_123:
[----:B------:R-:W-:Y:S05]  /*8ef0*/  BSYNC.RECONVERGENT B0 ;  /* 0x0000000000007941 */ /* 0x000fea0003800200 */
.L_x_122:
[----:B------:R-:W-:Y:S01]  /*8f00*/  BAR.SYNC.DEFER_BLOCKING 0x1, 0x80 ;  /* 0x0042000000007b1d */ /* 0x000fe20000010000 */
[----:B------:R-:W-:Y:S01]  /*8f10*/  ISETP.NE.AND P2, PT, R111, RZ, PT ;  /* 0x000000ff6f00720c */ /* 0x000fe20003f45270 */
[----:B------:R-:W-:Y:S01]  /*8f20*/  IMAD.IADD R14, R43, 0x1, R94 ;  /* 0x000000012b0e7824 */ /* 0x000fe200078e025e */
[----:B------:R-:W-:Y:S01]  /*8f30*/  ISETP.NE.AND P0, PT, R112, 0x2, PT ;  /* 0x000000027000780c */ /* 0x000fe20003f05270 */
[----:B------:R-:W-:Y:S01]  /*8f40*/  IMAD.IADD R15, R44, 0x1, R95 ;  /* 0x000000012c0f7824 */ /* 0x000fe200078e025f */
[----:B------:R-:W-:Y:S02]  /*8f50*/  ISETP.NE.AND P1, PT, R45, 0x4, PT ;  /* 0x000000042d00780c */ /* 0x000fe40003f25270 */
[----:B------:R-:W-:Y:S02]  /*8f60*/  SEL R2, RZ, 0x1, P0 ;  /* 0x00000001ff027807 */ /* 0x000fe40000000000 */
[----:B------:R-:W-:Y:S02]  /*8f70*/  SEL R0, RZ, 0x1, P1 ;  /* 0x00000001ff007807 */ /* 0x000fe40000800000 */
[----:B------:R-:W-:Y:S02]  /*8f80*/  LOP3.LUT R106, R106, R2, RZ, 0x3c, !PT ;  /* 0x000000026a6a7212 */ /* 0x000fe400078e3cff */
[----:B------:R-:W-:Y:S02]  /*8f90*/  LOP3.LUT R107, R107, R0, RZ, 0x3c, !PT ;  /* 0x000000006b6b7212 */ /* 0x000fe400078e3cff */
[----:B------:R-:W-:Y:S02]  /*8fa0*/  @P2 R2UR UR36, R103 ;  /* 0x00000000672422ca */ /* 0x000fe400000e0000 */
[----:B------:R-:W-:Y:S02]  /*8fb0*/  SEL R112, R112, RZ, P0 ;  /* 0x000000ff70707207 */ /* 0x000fe40000000000 */
[----:B------:R-:W-:Y:S01]  /*8fc0*/  SEL R45, R45, RZ, P1 ;  /* 0x000000ff2d2d7207 */ /* 0x000fe20000800000 */
[----:B------:R-:W-:Y:S10]  /*8fd0*/  @P2 BRA `(.L_x_124) ;  /* 0xffffffbc00382947 */ /* 0x000ff4000383ffff */
[----:B------:R-:W-:Y:S05]  /*8fe0*/  EXIT ;  /* 0x000000000000794d */ /* 0x000fea0003800000 */
.L_x_19:
[----:B--2---:R2:W1:Y:S02]  /*8ff0*/  SYNCS.PHASECHK.TRANS64.TRYWAIT P0, [R2+URZ+0x100], R3 ;  /* 0x00010003020075a7 */ /* 0x00446400080011ff */
[----:B-1----:R-:W-:Y:S05]  /*9000*/  @!P0 NANOSLEEP.SYNCS 0x989680 ;  /* 0x009896800000895d */ /* 0x002fea0003900000 */
[----:B------:R-:W1:Y:S02]  /*9010*/  @!P0 SYNCS.PHASECHK.TRANS64 P0, [R2+URZ+0x100], R3 ;  /* 0x00010003020085a7 */ /* 0x000e6400080010ff */
[----:B-1----:R-:W-:Y:S05]  /*9020*/  @!P0 BRA `(.L_x_19) ;  /* 0xfffffffc00f08947 */ /* 0x002fea000383ffff */
[----:B------:R-:W-:Y:S05]  /*9030*/  BRA `(.L_x_125) ;  /* 0xffffff8400687947 */ /* 0x000fea000383ffff */
.L_x_22:
[----:B-1----:R-:W-:-:S07]  /*9040*/  MOV R2, UR33 ;  /* 0x0000002100027c02 */ /* 0x002fce0008000f00 */
.L_x_126:
[----:B-1----:R1:W2:Y:S02]  /*9050*/  SYNCS.PHASECHK.TRANS64.TRYWAIT P0, [R2+URZ+0x20], R4 ;  /* 0x00002004020075a7 */ /* 0x0022a400080011ff */
[----:B--2---:R-:W-:Y:S05]  /*9060*/  @!P0 NANOSLEEP.SYNCS 0x989680 ;  /* 0x009896800000895d */ /* 0x004fea0003900000 */
[----:B------:R-:W2:Y:S02]  /*9070*/  @!P0 SYNCS.PHASECHK.TRANS64 P0, [R2+URZ+0x20], R4 ;  /* 0x00002004020085a7 */ /* 0x000ea400080010ff */
[----:B--2---:R-:W-:Y:S05]  /*9080*/  @!P0 BRA `(.L_x_126) ;  /* 0xfffffffc00f08947 */ /* 0x004fea000383ffff */
[----:B------:R-:W-:Y:S05]  /*9090*/  BRA `(.L_x_21) ;  /* 0xffffff8400b87947 */ /* 0x000fea000383ffff */
.L_x_28:
[----:B-1----:R-:W-:-:S07]  /*90a0*/  MOV R2, UR17 ;  /* 0x0000001100027c02 */ /* 0x002fce0008000f00 */
.L_x_127:
[----:B-1----:R1:W2:Y:S02]  /*90b0*/  SYNCS.PHASECHK.TRANS64.TRYWAIT P0, [R2+URZ+0x20], R4 ;  /* 0x00002004020075a7 */ /* 0x0022a400080011ff */
[----:B--2---:R-:W-:Y:S05]  /*90c0*/  @!P0 NANOSLEEP.SYNCS 0x989680 ;  /* 0x009896800000895d */ /* 0x004fea0003900000 */
[----:B------:R-:W2:Y:S02]  /*90d0*/  @!P0 SYNCS.PHASECHK.TRANS64 P0, [R2+URZ+0x20], R4 ;  /* 0x00002004020085a7 */ /* 0x000ea400080010ff */
[----:B--2---:R-:W-:Y:S05]  /*90e0*/  @!P0 BRA `(.L_x_127) ;  /* 0xfffffffc00f08947 */ /* 0x004fea000383ffff */
[----:B------:R-:W-:Y:S05]  /*90f0*/  BRA `(.L_x_27) ;  /* 0xffffff8800607947 */ /* 0x000fea000383ffff */
.L_x_32:
[----:B-1----:R1:W2:Y:S02]  /*9100*/  SYNCS.PHASECHK.TRANS64.TRYWAIT P0, [R2+URZ+0x90], R3 ;  /* 0x00009003020075a7 */ /* 0x0022a400080011ff */
[----:B--2---:R-:W-:Y:S05]  /*9110*/  @!P0 NANOSLEEP.SYNCS 0x989680 ;  /* 0x009896800000895d */ /* 0x004fea0003900000 */
[----:B------:R-:W2:Y:S02]  /*9120*/  @!P0 SYNCS.PHASECHK.TRANS64 P0, [R2+URZ+0x90], R3 ;  /* 0x00009003020085a7 */ /* 0x000ea400080010ff */
[----:B--2---:R-:W-:Y:S05]  /*9130*/  @!P0 BRA `(.L_x_32) ;  /* 0xfffffffc00f08947 */ /* 0x004fea000383ffff */
[----:B------:R-:W-:Y:S05]  /*9140*/  BRA `(.L_x_128) ;  /* 0xffffff8800f07947 */ /* 0x000fea000383ffff */
.L_x_36:
[----:B----4-:R-:W-:-:S07]  /*9150*/  MOV R0, UR5 ;  /* 0x0000000500007c02 */ /* 0x010fce0008000f00 */
.L_x_129:
[----:B-1----:R1:W2:Y:S02]  /*9160*/  SYNCS.PHASECHK.TRANS64.TRYWAIT P0, [R0+URZ], R2 ;  /* 0x00000002000075a7 */ /* 0x0022a400080011ff */
[----:B--2---:R-:W-:Y:S05]  /*9170*/  @!P0 NANOSLEEP.SYNCS 0x989680 ;  /* 0x009896800000895d */ /* 0x004fea0003900000 */
[----:B------:R-:W2:Y:S02]  /*9180*/  @!P0 SYNCS.PHASECHK.TRANS64 P0, [R0+URZ], R2 ;  /* 0x00000002000085a7 */ /* 0x000ea400080010ff */
[----:B--2---:R-:W-:Y:S05]  /*9190*/  @!P0 BRA `(.L_x_129) ;  /* 0xfffffffc00f08947 */ /* 0x004fea000383ffff */
[----:B------:R-:W-:Y:S05]  /*91a0*/  BRA `(.L_x_130) ;  /* 0xffffff9000607947 */ /* 0x000fea000383ffff */
.L_x_37:
[----:B----4-:R-:W-:-:S07]  /*91b0*/  MOV R0, UR5 ;  /* 0x0000000500007c02 */ /* 0x010fce0008000f00 */
.L_x_131:
[----:B-1----:R1:W2:Y:S02]  /*91c0*/  SYNCS.PHASECHK.TRANS64.TRYWAIT P0, [R0+URZ], R3 ;  /* 0x00000003000075a7 */ /* 0x0022a400080011ff */
[----:B--2---:R-:W-:Y:S05]  /*91d0*/  @!P0 NANOSLEEP.SYNCS 0x989680 ;  /* 0x009896800000895d */ /* 0x004fea0003900000 */
[----:B------:R-:W2:Y:S02]  /*91e0*/  @!P0 SYNCS.PHASECHK.TRANS64 P0, [R0+URZ], R3 ;  /* 0x00000003000085a7 */ /* 0x000ea400080010ff */
[----:B--2---:R-:W-:Y:S05]  /*91f0*/  @!P0 BRA `(.L_x_131) ;  /* 0xfffffffc00f08947 */ /* 0x004fea000383ffff */
[----:B------:R-:W-:Y:S05]  /*9200*/  BRA `(.L_x_132) ;  /* 0xffffff90006c7947 */ /* 0x000fea000383ffff */
.L_x_38:
[----:B----4-:R-:W-:-:S07]  /*9210*/  MOV R0, UR5 ;  /* 0x0000000500007c02 */ /* 0x010fce0008000f00 */
.L_x_133:
[----:B-1----:R1:W2:Y:S02]  /*9220*/  SYNCS.PHASECHK.TRANS64.TRYWAIT P0, [R0+URZ], R3 ;  /* 0x00000003000075a7 */ /* 0x0022a400080011ff */
[----:B--2---:R-:W-:Y:S05]  /*9230*/  @!P0 NANOSLEEP.SYNCS 0x989680 ;  /* 0x009896800000895d */ /* 0x004fea0003900000 */
[----:B------:R-:W2:Y:S02]  /*9240*/  @!P0 SYNCS.PHASECHK.TRANS64 P0, [R0+URZ], R3 ;  /* 0x00000003000085a7 */ /* 0x000ea400080010ff */
[----:B--2---:R-:W-:Y:S05]  /*9250*/  @!P0 BRA `(.L_x_133) ;  /* 0xfffffffc00f08947 */ /* 0x004fea000383ffff */
[----:B------:R-:W-:Y:S05]  /*9260*/  BRA `(.L_x_134) ;  /* 0xffffff9000787947 */ /* 0x000fea000383ffff */
.L_x_41:
[----:B-1----:R1:W2:Y:S02]  /*9270*/  SYNCS.PHASECHK.TRANS64.TRYWAIT P0, [R0+URZ+0xf0], R4 ;  /* 0x0000f004000075a7 */ /* 0x0022a400080011ff */
[----:B--2---:R-:W-:Y:S05]  /*9280*/  @!P0 NANOSLEEP.SYNCS 0x989680 ;  /* 0x009896800000895d */ /* 0x004fea0003900000 */
[----:B------:R-:W2:Y:S02]  /*9290*/  @!P0 SYNCS.PHASECHK.TRANS64 P0, [R0+URZ+0xf0], R4 ;  /* 0x0000f004000085a7 */ /* 0x000ea400080010ff */
[----:B--2---:R-:W-:Y:S05]  /*92a0*/  @!P0 BRA `(.L_x_41) ;  /* 0xfffffffc00f08947 */ /* 0x004fea000383ffff */
[----:B------:R-:W-:Y:S05]  /*92b0*/  BRA `(.L_x_135) ;  /* 0xffffff9000d47947 */ /* 0x000fea000383ffff */
.L_x_42:
[----:B------:R-:W-:-:S07]  /*92c0*/  MOV R0, UR5 ;  /* 0x0000000500007c02 */ /* 0x000fce0008000f00 */
.L_x_136:
[----:B-1----:R1:W2:Y:S02]  /*92d0*/  SYNCS.PHASECHK.TRANS64.TRYWAIT P0, [R0+URZ+0xa0], R5 ;  /* 0x0000a005000075a7 */ /* 0x0022a400080011ff */
[----:B--2---:R-:W-:Y:S05]  /*92e0*/  @!P0 NANOSLEEP.SYNCS 0x989680 ;  /* 0x009896800000895d */ /* 0x004fea0003900000 */
[----:B------:R-:W2:Y:S02]  /*92f0*/  @!P0 SYNCS.PHASECHK.TRANS64 P0, [R0+URZ+0xa0], R5 ;  /* 0x0000a005000085a7 */ /* 0x000ea400080010ff */
[----:B--2---:R-:W-:Y:S05]  /*9300*/  @!P0 BRA `(.L_x_136) ;  /* 0xfffffffc00f08947 */ /* 0x004fea000383ffff */
[----:B------:R-:W-:Y:S05]  /*9310*/  BRA `(.L_x_137) ;  /* 0xffffff9000e47947 */ /* 0x000fea000383ffff */
.L_x_43:
[----:B-1----:R1:W2:Y:S02]  /*9320*/  SYNCS.PHASECHK.TRANS64.TRYWAIT P1, [R0+URZ+0x90], R4 ;  /* 0x00009004000075a7 */ /* 0x0022a400080211ff */
[----:B--2---:R-:W-:Y:S05]  /*9330*/  @!P1 NANOSLEEP.SYNCS 0x989680 ;  /* 0x009896800000995d */ /* 0x004fea0003900000 */
[----:B------:R-:W2:Y:S02]  /*9340*/  @!P1 SYNCS.PHASECHK.TRANS64 P1, [R0+URZ+0x90], R4 ;  /* 0x00009004000095a7 */ /* 0x000ea400080210ff */
[----:B--2---:R-:W-:Y:S05]  /*9350*/  @!P1 BRA `(.L_x_43) ;  /* 0xfffffffc00f09947 */ /* 0x004fea000383ffff */
[----:B------:R-:W-:Y:S05]  /*9360*/  BRA `(.L_x_138) ;  /* 0xffffff9400147947 */ /* 0x000fea000383ffff */
.L_x_46:
[----:B------:R-:W-:-:S07]  /*9370*/  MOV R0, UR5 ;  /* 0x0000000500007c02 */ /* 0x000fce0008000f00 */
.L_x_139:
[----:B-1----:R1:W2:Y:S02]  /*9380*/  SYNCS.PHASECHK.TRANS64.TRYWAIT P0, [R0+URZ+0xa0], R2 ;  /* 0x0000a002000075a7 */ /* 0x0022a400080011ff */
[----:B--2---:R-:W-:Y:S05]  /*9390*/  @!P0 NANOSLEEP.SYNCS 0x989680 ;  /* 0x009896800000895d */ /* 0x004fea0003900000 */
[----:B------:R-:W2:Y:S02]  /*93a0*/  @!P0 SYNCS.PHASECHK.TRANS64 P0, [R0+URZ+0xa0], R2 ;  /* 0x0000a002000085a7 */ /* 0x000ea400080010ff */
[----:B--2---:R-:W-:Y:S05]  /*93b0*/  @!P0 BRA `(.L_x_139) ;  /* 0xfffffffc00f08947 */ /* 0x004fea000383ffff */
[----:B------:R-:W-:Y:S05]  /*93c0*/  BRA `(.L_x_45) ;  /* 0xffffff9400687947 */ /* 0x000fea000383ffff */
.L_x_53:
[----:B-1----:R1:W2:Y:S02]  /*93d0*/  SYNCS.PHASECHK.TRANS64.TRYWAIT P1, [R0+URZ+0x90], R2 ;  /* 0x00009002000075a7 */ /* 0x0022a400080211ff */
[----:B--2---:R-:W-:Y:S05]  /*93e0*/  @!P1 NANOSLEEP.SYNCS 0x989680 ;  /* 0x009896800000995d */ /* 0x004fea0003900000 */
[----:B------:R-:W2:Y:S02]  /*93f0*/  @!P1 SYNCS.PHASECHK.TRANS64 P1, [R0+URZ+0x90], R2 ;  /* 0x00009002000095a7 */ /* 0x000ea400080210ff */
[----:B--2---:R-:W-:Y:S05]  /*9400*/  @!P1 BRA `(.L_x_53) ;  /* 0xfffffffc00f09947 */ /* 0x004fea000383ffff */
[----:B------:R-:W-:Y:S05]  /*9410*/  BRA `(.L_x_140) ;  /* 0xffffff9800d87947 */ /* 0x000fea000383ffff */
.L_x_54:
[----:B------:R-:W-:-:S07]  /*9420*/  MOV R2, UR7 ;  /* 0x0000000700027c02 */ /* 0x000fce0008000f00 */
.L_x_141:
[----:B-1----:R1:W2:Y:S02]  /*9430*/  SYNCS.PHASECHK.TRANS64.TRYWAIT P0, [R2+URZ+0xd0], R0 ;  /* 0x0000d000020075a7 */ /* 0x0022a400080011ff */
[----:B--2---:R-:W-:Y:S05]  /*9440*/  @!P0 NANOSLEEP.SYNCS 0x989680 ;  /* 0x009896800000895d */ /* 0x004fea0003900000 */
[----:B------:R-:W2:Y:S02]  /*9450*/  @!P0 SYNCS.PHASECHK.TRANS64 P0, [R2+URZ+0xd0], R0 ;  /* 0x0000d000020085a7 */ /* 0x000ea400080010ff */
[----:B--2---:R-:W-:Y:S05]  /*9460*/  @!P0 BRA `(.L_x_141) ;  /* 0xfffffffc00f08947 */ /* 0x004fea000383ffff */
[----:B------:R-:W-:Y:S05]  /*9470*/  BRA `(.L_x_142) ;  /* 0xffffff9c00287947 */ /* 0x000fea000383ffff */
.L_x_57:
[----:B------:R-:W-:Y:S07]  /*9480*/  MOV R0, UR6 ;  /* 0x0000000600007c02 */ /* 0x000fee0008000f00 */
.L_x_143:
[----:B-1----:R1:W2:Y:S02]  /*9490*/  SYNCS.PHASECHK.TRANS64.TRYWAIT P0, [R0+URZ], R2 ;  /* 0x00000002000075a7 */ /* 0x0022a400080011ff */
[----:B--2---:R-:W-:Y:S05]  /*94a0*/  @!P0 NANOSLEEP.SYNCS 0x989680 ;  /* 0x009896800000895d */ /* 0x004fea0003900000 */
[----:B------:R-:W2:Y:S02]  /*94b0*/  @!P0 SYNCS.PHASECHK.TRANS64 P0, [R0+URZ], R2 ;  /* 0x00000002000085a7 */ /* 0x000ea400080010ff */
[----:B--2---:R-:W-:Y:S05]  /*94c0*/  @!P0 BRA `(.L_x_143) ;  /* 0xfffffffc00f08947 */ /* 0x004fea000383ffff */
[----:B------:R-:W-:Y:S05]  /*94d0*/  BRA `(.L_x_56) ;  /* 0xffffff9c00447947 */ /* 0x000fea000383ffff */
.L_x_60:
[----:B------:R-:W-:-:S07]  /*94e0*/  MOV R0, UR6 ;  /* 0x0000000600007c02 */ /* 0x000fce0008000f00 */
.L_x_144:
[----:B--2---:R2:W4:Y:S02]  /*94f0*/  SYNCS.PHASECHK.TRANS64.TRYWAIT P0, [R0+URZ], R2 ;  /* 0x00000002000075a7 */ /* 0x00452400080011ff */
[----:B----4-:R-:W-:Y:S05]  /*9500*/  @!P0 NANOSLEEP.SYNCS 0x989680 ;  /* 0x009896800000895d */ /* 0x010fea0003900000 */
[----:B------:R-:W4:Y:S02]  /*9510*/  @!P0 SYNCS.PHASECHK.TRANS64 P0, [R0+URZ], R2 ;  /* 0x00000002000085a7 */ /* 0x000f2400080010ff */
[----:B----4-:R-:W-:Y:S05]  /*9520*/  @!P0 BRA `(.L_x_144) ;  /* 0xfffffffc00f08947 */ /* 0x010fea000383ffff */
[----:B------:R-:W-:Y:S05]  /*9530*/  BRA `(.L_x_145) ;  /* 0xffffffa000207947 */ /* 0x000fea000383ffff */
.L_x_61:
[----:B------:R-:W-:-:S07]  /*9540*/  MOV R0, UR6 ;  /* 0x0000000600007c02 */ /* 0x000fce0008000f00 */
.L_x_146:
[----:B-1----:R1:W2:Y:S02]  /*9550*/  SYNCS.PHASECHK.TRANS64.TRYWAIT P0, [R0+URZ], R3 ;  /* 0x00000003000075a7 */ /* 0x0022a400080011ff */
[----:B--2---:R-:W-:Y:S05]  /*9560*/  @!P0 NANOSLEEP.SYNCS 0x989680 ;  /* 0x009896800000895d */ /* 0x004fea0003900000 */
[----:B------:R-:W2:Y:S02]  /*9570*/  @!P0 SYNCS.PHASECHK.TRANS64 P0, [R0+URZ], R3 ;  /* 0x00000003000085a7 */ /* 0x000ea400080010ff */
[----:B--2---:R-:W-:Y:S05]  /*9580*/  @!P0 BRA `(.L_x_146) ;  /* 0xfffffffc00f08947 */ /* 0x004fea000383ffff */
[----:B------:R-:W-:Y:S05]  /*9590*/  BRA `(.L_x_147) ;  /* 0xffffffa0002c7947 */ /* 0x000fea000383ffff */
.L_x_62:
[----:B------:R-:W-:-:S07]  /*95a0*/  MOV R0, UR6 ;  /* 0x0000000600007c02 */ /* 0x000fce0008000f00 */
.L_x_148:
[----:B-1----:R1:W2:Y:S02]  /*95b0*/  SYNCS.PHASECHK.TRANS64.TRYWAIT P0, [R0+URZ], R3 ;  /* 0x00000003000075a7 */ /* 0x0022a400080011ff */
[----:B--2---:R-:W-:Y:S05]  /*95c0*/  @!P0 NANOSLEEP.SYNCS 0x989680 ;  /* 0x009896800000895d */ /* 0x004fea0003900000 */
[----:B------:R-:W2:Y:S02]  /*95d0*/  @!P0 SYNCS.PHASECHK.TRANS64 P0, [R0+URZ], R3 ;  /* 0x00000003000085a7 */ /* 0x000ea400080010ff */
[----:B--2---:R-:W-:Y:S05]  /*95e0*/  @!P0 BRA `(.L_x_148) ;  /* 0xfffffffc00f08947 */ /* 0x004fea000383ffff */
[----:B------:R-:W-:Y:S05]  /*95f0*/  BRA `(.L_x_149) ;  /* 0xffffffa000387947 */ /* 0x000fea000383ffff */
.L_x_63:
[----:B-1----:R-:W-:-:S07]  /*9600*/  MOV R0, UR7 ;  /* 0x0000000700007c02 */ /* 0x002fce0008000f00 */
.L_x_150:
[----:B-1----:R1:W2:Y:S02]  /*9610*/  SYNCS.PHASECHK.TRANS64.TRYWAIT P0, [R0+URZ], R2 ;  /* 0x00000002000075a7 */ /* 0x0022a400080011ff */
[----:B--2---:R-:W-:Y:S05]  /*9620*/  @!P0 NANOSLEEP.SYNCS 0x989680 ;  /* 0x009896800000895d */ /* 0x004fea0003900000 */
[----:B------:R-:W2:Y:S02]  /*9630*/  @!P0 SYNCS.PHASECHK.TRANS64 P0, [R0+URZ], R2 ;  /* 0x00000002000085a7 */ /* 0x000ea400080010ff */
[----:B--2---:R-:W-:Y:S05]  /*9640*/  @!P0 BRA `(.L_x_150) ;  /* 0xfffffffc00f08947 */ /* 0x004fea000383ffff */
[----:B------:R-:W-:Y:S05]  /*9650*/  BRA `(.L_x_151) ;  /* 0xffffffa000447947 */ /* 0x000fea000383ffff */
.L_x_68:
[----:B--2---:R2:W3:Y:S02]  /*9660*/  SYNCS.PHASECHK.TRANS64.TRYWAIT P0, [R0+URZ+0x90], R2 ;  /* 0x00009002000075a7 */ /* 0x0044e400080011ff */
[----:B---3--:R-:W-:Y:S05]  /*9670*/  @!P0 NANOSLEEP.SYNCS 0x989680 ;  /* 0x009896800000895d */ /* 0x008fea0003900000 */
[----:B------:R-:W3:Y:S02]  /*9680*/  @!P0 SYNCS.PHASECHK.TRANS64 P0, [R0+URZ+0x90], R2 ;  /* 0x00009002000085a7 */ /* 0x000ee400080010ff */
[----:B---3--:R-:W-:Y:S05]  /*9690*/  @!P0 BRA `(.L_x_68) ;  /* 0xfffffffc00f08947 */ /* 0x008fea000383ffff */
[----:B------:R-:W-:Y:S05]  /*96a0*/  BRA `(.L_x_152) ;  /* 0xffffffa400507947 */ /* 0x000fea000383ffff */
.L_x_71:
[----:B------:R-:W-:Y:S07]  /*96b0*/  MOV R0, UR7 ;  /* 0x0000000700007c02 */ /* 0x000fee0008000f00 */
.L_x_153:
[----:B--2---:R2:W3:Y:S02]  /*96c0*/  SYNCS.PHASECHK.TRANS64.TRYWAIT P0, [R0+URZ+0x88], R2 ;  /* 0x00008802000075a7 */ /* 0x0044e400080011ff */
[----:B---3--:R-:W-:Y:S05]  /*96d0*/  @!P0 NANOSLEEP.SYNCS 0x989680 ;  /* 0x009896800000895d */ /* 0x008fea0003900000 */
[----:B------:R-:W3:Y:S02]  /*96e0*/  @!P0 SYNCS.PHASECHK.TRANS64 P0, [R0+URZ+0x88], R2 ;  /* 0x00008802000085a7 */ /* 0x000ee400080010ff */
[----:B---3--:R-:W-:Y:S05]  /*96f0*/  @!P0 BRA `(.L_x_153) ;  /* 0xfffffffc00f08947 */ /* 0x008fea000383ffff */
[----:B------:R-:W-:Y:S05]  /*9700*/  BRA `(.L_x_70) ;  /* 0xffffffa800307947 */ /* 0x000fea000383ffff */
.L_x_74:
[----:B------:R-:W-:Y:S07]  /*9710*/  MOV R0, UR7 ;  /* 0x0000000700007c02 */ /* 0x000fee0008000f00 */
.L_x_154:
[----:B-1----:R1:W2:Y:S02]  /*9720*/  SYNCS.PHASECHK.TRANS64.TRYWAIT P0, [R0+URZ+0x60], R14 ;  /* 0x0000600e000075a7 */ /* 0x0022a400080011ff */
[----:B--2---:R-:W-:Y:S05]  /*9730*/  @!P0 NANOSLEEP.SYNCS 0x989680 ;  /* 0x009896800000895d */ /* 0x004fea0003900000 */
[----:B------:R-:W2:Y:S02]  /*9740*/  @!P0 SYNCS.PHASECHK.TRANS64 P0, [R0+URZ+0x60], R14 ;  /* 0x0000600e000085a7 */ /* 0x000ea400080010ff */
[----:B--2---:R-:W-:Y:S05]  /*9750*/  @!P0 BRA `(.L_x_154) ;  /* 0xfffffffc00f08947 */ /* 0x004fea000383ffff */
[----:B------:R-:W-:Y:S05]  /*9760*/  BRA `(.L_x_155) ;  /* 0xffffffa800a87947 */ /* 0x000fea000383ffff */
.L_x_75:
[----:B------:R-:W-:Y:S07]  /*9770*/  MOV R0, UR7 ;  /* 0x0000000700007c02 */ /* 0x000fee0008000f00 */
.L_x_156:
[----:B-1----:R1:W2:Y:S02]  /*9780*/  SYNCS.PHASECHK.TRANS64.TRYWAIT P0, [R0+URZ+0x68], R14 ;  /* 0x0000680e000075a7 */ /* 0x0022a400080011ff */
[----:B--2---:R-:W-:Y:S05]  /*9790*/  @!P0 NANOSLEEP.SYNCS 0x989680 ;  /* 0x009896800000895d */ /* 0x004fea0003900000 */
[----:B------:R-:W2:Y:S02]  /*97a0*/  @!P0 SYNCS.PHASECHK.TRANS64 P0, [R0+URZ+0x68], R14 ;  /* 0x0000680e000085a7 */ /* 0x000ea400080010ff */
[----:B--2---:R-:W-:Y:S05]  /*97b0*/  @!P0 BRA `(.L_x_156) ;  /* 0xfffffffc00f08947 */ /* 0x004fea000383ffff */
[----:B------:R-:W-:Y:S05]  /*97c0*/  BRA `(.L_x_157) ;  /* 0xffffffa800e07947 */ /* 0x000fea000383ffff */
.L_x_76:
[----:B------:R-:W-:Y:S07]  /*97d0*/  MOV R0, UR7 ;  /* 0x0000000700007c02 */ /* 0x000fee0008000f00 */
.L_x_158:
[----:B-1----:R1:W2:Y:S02]  /*97e0*/  SYNCS.PHASECHK.TRANS64.TRYWAIT P0, [R0+URZ+0x70], R14 ;  /* 0x0000700e000075a7 */ /* 0x0022a400080011ff */
[----:B--2---:R-:W-:Y:S05]  /*97f0*/  @!P0 NANOSLEEP.SYNCS 0x989680 ;  /* 0x009896800000895d */ /* 0x004fea0003900000 */
[----:B------:R-:W2:Y:S02]  /*9800*/  @!P0 SYNCS.PHASECHK.TRANS64 P0, [R0+URZ+0x70], R14 ;  /* 0x0000700e000085a7 */ /* 0x000ea400080010ff */
[----:B--2---:R-:W-:Y:S05]  /*9810*/  @!P0 BRA `(.L_x_158) ;  /* 0xfffffffc00f08947 */ /* 0x004fea000383ffff */
[----:B------:R-:W-:Y:S05]  /*9820*/  BRA `(.L_x_159) ;  /* 0xffffffac00247947 */ /* 0x000fea000383ffff */
.L_x_77:
[----:B------:R-:W-:Y:S07]  /*9830*/  MOV R0, UR7 ;  /* 0x0000000700007c02 */ /* 0x000fee0008000f00 */
.L_x_160:
[----:B-1----:R1:W2:Y:S02]  /*9840*/  SYNCS.PHASECHK.TRANS64.TRYWAIT P0, [R0+URZ+0x78], R14 ;  /* 0x0000780e000075a7 */ /* 0x0022a400080011ff */
[----:B--2---:R-:W-:Y:S05]  /*9850*/  @!P0 NANOSLEEP.SYNCS 0x989680 ;  /* 0x009896800000895d */ /* 0x004fea0003900000 */
[----:B------:R-:W2:Y:S02]  /*9860*/  @!P0 SYNCS.PHASECHK.TRANS64 P0, [R0+URZ+0x78], R14 ;  /* 0x0000780e000085a7 */ /* 0x000ea400080010ff */
[----:B--2---:R-:W-:Y:S05]  /*9870*/  @!P0 BRA `(.L_x_160) ;  /* 0xfffffffc00f08947 */ /* 0x004fea000383ffff */
[----:B------:R-:W-:Y:S05]  /*9880*/  BRA `(.L_x_161) ;  /* 0xffffffac00a87947 */ /* 0x000fea000383ffff */
.L_x_79:
[----:B------:R-:W-:-:S07]  /*9890*/  MOV R0, UR7 ;  /* 0x0000000700007c02 */ /* 0x000fce0008000f00 */
.L_x_162:
[----:B-1----:R1:W3:Y:S02]  /*98a0*/  SYNCS.PHASECHK.TRANS64.TRYWAIT P0, [R0+URZ+0x60], R2 ;  /* 0x00006002000075a7 */ /* 0x0022e400080011ff */
[----:B---3--:R-:W-:Y:S05]  /*98b0*/  @!P0 NANOSLEEP.SYNCS 0x989680 ;  /* 0x009896800000895d */ /* 0x008fea0003900000 */
[----:B------:R-:W3:Y:S02]  /*98c0*/  @!P0 SYNCS.PHASECHK.TRANS64 P0, [R0+URZ+0x60], R2 ;  /* 0x00006002000085a7 */ /* 0x000ee400080010ff */
[----:B---3--:R-:W-:Y:S05]  /*98d0*/  @!P0 BRA `(.L_x_162) ;  /* 0xfffffffc00f08947 */ /* 0x008fea000383ffff */
[----:B------:R-:W-:Y:S05]  /*98e0*/  BRA `(.L_x_163) ;  /* 0xffffffb000187947 */ /* 0x000fea000383ffff */
.L_x_80:
[----:B-1----:R-:W-:-:S07]  /*98f0*/  MOV R0, UR7 ;  /* 0x0000000700007c02 */ /* 0x002fce0008000f00 */
.L_x_164:
[----:B-1----:R1:W3:Y:S02]  /*9900*/  SYNCS.PHASECHK.TRANS64.TRYWAIT P0, [R0+URZ+0x68], R2 ;  /* 0x00006802000075a7 */ /* 0x0022e400080011ff */
[----:B---3--:R-:W-:Y:S05]  /*9910*/  @!P0 NANOSLEEP.SYNCS 0x989680 ;  /* 0x009896800000895d */ /* 0x008fea0003900000 */
[----:B------:R-:W3:Y:S02]  /*9920*/  @!P0 SYNCS.PHASECHK.TRANS64 P0, [R0+URZ+0x68], R2 ;  /* 0x00006802000085a7 */ /* 0x000ee400080010ff */
[----:B---3--:R-:W-:Y:S05]  /*9930*/  @!P0 BRA `(.L_x_164) ;  /* 0xfffffffc00f08947 */ /* 0x008fea000383ffff */
[----:B------:R-:W-:Y:S05]  /*9940*/  BRA `(.L_x_165) ;  /* 0xffffffb000087947 */ /* 0x000fea000383ffff */
.L_x_81:
[----:B-1----:R-:W-:-:S07]  /*9950*/  MOV R0, UR7 ;  /* 0x0000000700007c02 */ /* 0x002fce0008000f00 */
.L_x_166:
[----:B-1----:R1:W3:Y:S02]  /*9960*/  SYNCS.PHASECHK.TRANS64.TRYWAIT P0, [R0+URZ+0x70], R2 ;  /* 0x00007002000075a7 */ /* 0x0022e400080011ff */
[----:B---3--:R-:W-:Y:S05]  /*9970*/  @!P0 NANOSLEEP.SYNCS 0x989680 ;  /* 0x009896800000895d */ /* 0x008fea0003900000 */
[----:B------:R-:W3:Y:S02]  /*9980*/  @!P0 SYNCS.PHASECHK.TRANS64 P0, [R0+URZ+0x70], R2 ;  /* 0x00007002000085a7 */ /* 0x000ee400080010ff */
[----:B---3--:R-:W-:Y:S05]  /*9990*/  @!P0 BRA `(.L_x_166) ;  /* 0xfffffffc00f08947 */ /* 0x008fea000383ffff */
[----:B------:R-:W-:Y:S05]  /*99a0*/  BRA `(.L_x_167) ;  /* 0xffffffac00f87947 */ /* 0x000fea000383ffff */
.L_x_83:
[----:B--2---:R2:W4:Y:S02]  /*99b0*/  SYNCS.PHASECHK.TRANS64.TRYWAIT P0, [R0+URZ+0x90], R2 ;  /* 0x00009002000075a7 */ /* 0x00452400080011ff */
[----:B----4-:R-:W-:Y:S05]  /*99c0*/  @!P0 NANOSLEEP.SYNCS 0x989680 ;  /* 0x009896800000895d */ /* 0x010fea0003900000 */
[----:B------:R-:W4:Y:S02]  /*99d0*/  @!P0 SYNCS.PHASECHK.TRANS64 P0, [R0+URZ+0x90], R2 ;  /* 0x00009002000085a7 */ /* 0x000f2400080010ff */
[----:B----4-:R-:W-:Y:S05]  /*99e0*/  @!P0 BRA `(.L_x_83) ;  /* 0xfffffffc00f08947 */ /* 0x010fea000383ffff */
[----:B------:R-:W-:Y:S05]  /*99f0*/  BRA `(.L_x_168) ;  /* 0xffffffb000c47947 */ /* 0x000fea000383ffff */
.L_x_94:
[----:B-1----:R1:W3:Y:S02]  /*9a00*/  SYNCS.PHASECHK.TRANS64.TRYWAIT P1, [R2+URZ+0x40], R0 ;  /* 0x00004000020075a7 */ /* 0x0022e400080211ff */
[----:B---3--:R-:W-:Y:S05]  /*9a10*/  @!P1 NANOSLEEP.SYNCS 0x989680 ;  /* 0x009896800000995d */ /* 0x008fea0003900000 */
[----:B------:R-:W3:Y:S02]  /*9a20*/  @!P1 SYNCS.PHASECHK.TRANS64 P1, [R2+URZ+0x40], R0 ;  /* 0x00004000020095a7 */ /* 0x000ee400080210ff */
[----:B---3--:R-:W-:Y:S05]  /*9a30*/  @!P1 BRA `(.L_x_94) ;  /* 0xfffffffc00f09947 */ /* 0x008fea000383ffff */
[----:B------:R-:W-:Y:S05]  /*9a40*/  BRA `(.L_x_93) ;  /* 0xffffffbc00dc7947 */ /* 0x000fea000383ffff */
.L_x_96:
[----:B-1----:R1:W2:Y:S02]  /*9a50*/  SYNCS.PHASECHK.TRANS64.TRYWAIT P0, [R113+URZ+0xb0], R3 ;  /* 0x0000b003710075a7 */ /* 0x0022a400080011ff */
[----:B--2---:R-:W-:Y:S05]  /*9a60*/  @!P0 NANOSLEEP.SYNCS 0x989680 ;  /* 0x009896800000895d */ /* 0x004fea0003900000 */
[----:B------:R-:W2:Y:S02]  /*9a70*/  @!P0 SYNCS.PHASECHK.TRANS64 P0, [R113+URZ+0xb0], R3 ;  /* 0x0000b003710085a7 */ /* 0x000ea400080010ff */
[----:B--2---:R-:W-:Y:S05]  /*9a80*/  @!P0 BRA `(.L_x_96) ;  /* 0xfffffffc00f08947 */ /* 0x004fea000383ffff */
[----:B------:R-:W-:Y:S05]  /*9a90*/  BRA `(.L_x_95) ;  /* 0xffffffc000307947 */ /* 0x000fea000383ffff */
.L_x_104:
[----:B--2---:R2:W3:Y:S02]  /*9aa0*/  SYNCS.PHASECHK.TRANS64.TRYWAIT P0, [R0+URZ+0x40], R3 ;  /* 0x00004003000075a7 */ /* 0x0044e400080011ff */
[----:B---3--:R-:W-:Y:S05]  /*9ab0*/  @!P0 NANOSLEEP.SYNCS 0x989680 ;  /* 0x009896800000895d */ /* 0x008fea0003900000 */
[----:B------:R-:W3:Y:S02]  /*9ac0*/  @!P0 SYNCS.PHASECHK.TRANS64 P0, [R0+URZ+0x40], R3 ;  /* 0x00004003000085a7 */ /* 0x000ee400080010ff */
[----:B---3--:R-:W-:Y:S05]  /*9ad0*/  @!P0 BRA `(.L_x_104) ;  /* 0xfffffffc00f08947 */ /* 0x008fea000383ffff */
[----:B------:R-:W-:Y:S05]  /*9ae0*/  BRA `(.L_x_103) ;  /* 0xffffffcc00207947 */ /* 0x000fea000383ffff */
.L_x_112:
[----:B--2---:R2:W3:Y:S02]  /*9af0*/  SYNCS.PHASECHK.TRANS64.TRYWAIT P0, [R0+URZ+0x40], R4 ;  /* 0x00004004000075a7 */ /* 0x0044e400080011ff */
[----:B---3--:R-:W-:Y:S05]  /*9b00*/  @!P0 NANOSLEEP.SYNCS 0x989680 ;  /* 0x009896800000895d */ /* 0x008fea0003900000 */
[----:B------:R-:W3:Y:S02]  /*9b10*/  @!P0 SYNCS.PHASECHK.TRANS64 P0, [R0+URZ+0x40], R4 ;  /* 0x00004004000085a7 */ /* 0x000ee400080010ff */
[----:B---3--:R-:W-:Y:S05]  /*9b20*/  @!P0 BRA `(.L_x_112) ;  /* 0xfffffffc00f08947 */ /* 0x008fea000383ffff */
[----:B------:R-:W-:Y:S05]  /*9b30*/  BRA `(.L_x_111) ;  /* 0xffffffd800647947 */ /* 0x000fea000383ffff */
.L_x_120:
[----:B--2---:R2:W3:Y:S02]  /*9b40*/  SYNCS.PHASECHK.TRANS64.TRYWAIT P0, [R0+URZ+0x40], R4 ;  /* 0x00004004000075a7 */ /* 0x0044e400080011ff */
[----:B---3--:R-:W-:Y:S05]  /*9b50*/  @!P0 NANOSLEEP.SYNCS 0x989680 ;  /* 0x009896800000895d */ /* 0x008fea0003900000 */
[----:B------:R-:W3:Y:S02]  /*9b60*/  @!P0 SYNCS.PHASECHK.TRANS64 P0, [R0+URZ+0x40], R4 ;  /* 0x00004004000085a7 */ /* 0x000ee400080010ff */
[----:B---3--:R-:W-:Y:S05]  /*9b70*/  @!P0 BRA `(.L_x_120) ;  /* 0xfffffffc00f08947 */ /* 0x008fea000383ffff */
[----:B------:R-:W-:Y:S05]  /*9b80*/  BRA `(.L_x_119) ;  /* 0xffffffe400b47947 */ /* 0x000fea000383ffff */
        .weak           $__internal_0_$__cuda_sm10x_tcgen05_guardrail_trap_col_being_dealloced_not_returned_by_alloc
        .type           $__internal_0_$__cuda_sm10x_tcgen05_guardrail_trap_col_being_dealloced_not_returned_by_alloc,@function
        .size           $__internal_0_$__cuda_sm10x_tcgen05_guardrail_trap_col_being_dealloced_not_returned_by_alloc,($__internal_1_$__cuda_sm10x_tcgen05_guardrail_trap_phase_invalid_during_alloc - $__internal_0_$__cuda_sm10x_tcgen05_guardrail_trap_col_being_dealloced_not_returned_by_alloc)
$__internal_0_$__cuda_sm10x_tcgen05_guardrail_trap_col_being_dealloced_not_returned_by_alloc:
[----:B------:R-:W-:Y:S05]  /*9b90*/  BPT.TRAP 0x1 ;  /* 0x000000040000795c */ /* 0x000fea0000300000 */
[----:B------:R-:W-:-:S04]  /*9ba0*/  HFMA2 R3, -RZ, RZ, 0, 0 ;  /* 0x00000000ff037431 */ /* 0x000fc800000001ff */
[----:B------:R-:W-:Y:S05]  /*9bb0*/  RET.REL.NODEC R2 `(_ZN7cutlass13device_kernelINS_4gemm6kernel13GemmUniversalIN4cute5tupleIJiiiiEEENS1_10collective13CollectiveMmaINS1_35MainloopSm100TmaUmmaWarpSpecializedILi4ELi2ELi4ENS5_IJNS4_1CILi1EEESB_SB_EEEEENS5_IJNSA_ILi64EEENSA_ILi256EEENSA_ILi128EEEEEENS_12float_e4m3_tENS5_IJlSB_lEEESI_SJ_NS4_8TiledMMAINS4_8MMA_AtomIJNS4_10MMA_TraitsINS4_19SM100_MMA_F8F6F4_SSEJSI_SI_fSE_SF_NS4_17integral_constantINS4_4UMMA5MajorELSQ_0EEESR_NSO_INSP_7ScaleInELSS_0EEEST_EEEEEENS4_6LayoutISC_NS5_IJNSA_ILi0EEESX_SX_EEEEENS5_IJNS4_10UnderscoreES10_S10_EEEEENS4_13SM90_TMA_LOADENS4_14ComposedLayoutINS4_7SwizzleILi3ELi4ELi3EEENS4_18smem_ptr_flag_bitsILi8EEENSW_INS5_IJNSA_ILi8EEESG_EEENS5_IJSG_SB_EEEEEEEvNS4_8identityES13_S1D_vS1E_EENS_8epilogue10collective18CollectiveEpilogueINS1G_23Sm100TmaWarpSpecializedILi4ELi2ELi32ELb0ELb0EEEJSH_NS5_IJNSW_ISE_SB_EES1L_EEESI_SJ_SI_SJ_NS1G_6fusion15FusionCallbacksIS1K_NS1N_17LinearCombinationISI_fSI_fLNS_15FloatRoundStyleE2EEESH_S1M_JEEENS4_5SM1004TMEM4LOAD26SM100_TMEM_LOAD_16dp32b32xES13_NS14_INS15_ILi2ELi4ELi3EEES18_NSW_INS5_IJS19_SE_EEENS5_IJSE_SB_EEEEEEENS4_39AutoVectorizingCopyWithAssumedAlignmentILi128EEENS4_14SM90_TMA_STOREES21_S23_S23_EEEvvEEEEvNT_6ParamsE) ;  /* 0xffffff6402107950 */ /* 0x000fea0003c3ffff */
        .weak           $__internal_1_$__cuda_sm10x_tcgen05_guardrail_trap_phase_invalid_during_alloc
        .type           $__internal_1_$__cuda_sm10x_tcgen05_guardrail_trap_phase_invalid_during_alloc,@function
        .size           $__internal_1_$__cuda_sm10x_tcgen05_guardrail_trap_phase_invalid_during_alloc,($__internal_2_$__cuda_sm10x_tcgen05_guardrail_trap_unallocated_columns_being_dealloced - $__internal_1_$__cuda_sm10x_tcgen05_guardrail_trap_phase_invalid_during_alloc)
$__internal_1_$__cuda_sm10x_tcgen05_guardrail_trap_phase_invalid_during_alloc:
[----:B------:R-:W-:Y:S05]  /*9bc0*/  BPT.TRAP 0x1 ;  /* 0x000000040000795c */ /* 0x000fea0000300000 */
[----:B------:R-:W-:-:S04]  /*9bd0*/  MOV R3, 0x0 ;  /* 0x0000000000037802 */ /* 0x000fc80000000f00 */
[----:B------:R-:W-:Y:S05]  /*9be0*/  RET.REL.NODEC R2 `(_ZN7cutlass13device_kernelINS_4gemm6kernel13GemmUniversalIN4cute5tupleIJiiiiEEENS1_10collective13CollectiveMmaINS1_35MainloopSm100TmaUmmaWarpSpecializedILi4ELi2ELi4ENS5_IJNS4_1CILi1EEESB_SB_EEEEENS5_IJNSA_ILi64EEENSA_ILi256EEENSA_ILi128EEEEEENS_12float_e4m3_tENS5_IJlSB_lEEESI_SJ_NS4_8TiledMMAINS4_8MMA_AtomIJNS4_10MMA_TraitsINS4_19SM100_MMA_F8F6F4_SSEJSI_SI_fSE_SF_NS4_17integral_constantINS4_4UMMA5MajorELSQ_0EEESR_NSO_INSP_7ScaleInELSS_0EEEST_EEEEEENS4_6LayoutISC_NS5_IJNSA_ILi0EEESX_SX_EEEEENS5_IJNS4_10UnderscoreES10_S10_EEEEENS4_13SM90_TMA_LOADENS4_14ComposedLayoutINS4_7SwizzleILi3ELi4ELi3EEENS4_18smem_ptr_flag_bitsILi8EEENSW_INS5_IJNSA_ILi8EEESG_EEENS5_IJSG_SB_EEEEEEEvNS4_8identityES13_S1D_vS1E_EENS_8epilogue10collective18CollectiveEpilogueINS1G_23Sm100TmaWarpSpecializedILi4ELi2ELi32ELb0ELb0EEEJSH_NS5_IJNSW_ISE_SB_EES1L_EEESI_SJ_SI_SJ_NS1G_6fusion15FusionCallbacksIS1K_NS1N_17LinearCombinationISI_fSI_fLNS_15FloatRoundStyleE2EEESH_S1M_JEEENS4_5SM1004TMEM4LOAD26SM100_TMEM_LOAD_16dp32b32xES13_NS14_INS15_ILi2ELi4ELi3EEES18_NSW_INS5_IJS19_SE_EEENS5_IJSE_SB_EEEEEEENS4_39AutoVectorizingCopyWithAssumedAlignmentILi128EEENS4_14SM90_TMA_STOREES21_S23_S23_EEEvvEEEEvNT_6ParamsE) ;  /* 0xffffff6402047950 */ /* 0x000fea0003c3ffff */
        .weak           $__internal_2_$__cuda_sm10x_tcgen05_guardrail_trap_unallocated_columns_being_dealloced
        .type           $__internal_2_$__cuda_sm10x_tcgen05_guardrail_trap_unallocated_columns_being_dealloced,@function
        .size           $__internal_2_$__cuda_sm10x_tcgen05_guardrail_trap_unallocated_columns_being_dealloced,(.L_x_170 - $__internal_2_$__cuda_sm10x_tcgen05_guardrail_trap_unallocated_columns_being_dealloced)
$__internal_2_$__cuda_sm10x_tcgen05_guardrail_trap_unallocated_columns_being_dealloced:
[----:B------:R-:W-:Y:S05]  /*9bf0*/  BPT.TRAP 0x1 ;  /* 0x000000040000795c */ /* 0x000fea0000300000 */
[----:B------:R-:W-:-:S04]  /*9c00*/  HFMA2 R3, -RZ, RZ, 0, 0 ;  /* 0x00000000ff037431 */ /* 0x000fc800000001ff */
[----:B------:R-:W-:Y:S05]  /*9c10*/  RET.REL.NODEC R2 `(_ZN7cutlass13device_kernelINS_4gemm6kernel13GemmUniversalIN4cute5tupleIJiiiiEEENS1_10collective13CollectiveMmaINS1_35MainloopSm100TmaUmmaWarpSpecializedILi4ELi2ELi4ENS5_IJNS4_1CILi1EEESB_SB_EEEEENS5_IJNSA_ILi64EEENSA_ILi256EEENSA_ILi128EEEEEENS_12float_e4m3_tENS5_IJlSB_lEEESI_SJ_NS4_8TiledMMAINS4_8MMA_AtomIJNS4_10MMA_TraitsINS4_19SM100_MMA_F8F6F4_SSEJSI_SI_fSE_SF_NS4_17integral_constantINS4_4UMMA5MajorELSQ_0EEESR_NSO_INSP_7ScaleInELSS_0EEEST_EEEEEENS4_6LayoutISC_NS5_IJNSA_ILi0EEESX_SX_EEEEENS5_IJNS4_10UnderscoreES10_S10_EEEEENS4_13SM90_TMA_LOADENS4_14ComposedLayoutINS4_7SwizzleILi3ELi4ELi3EEENS4_18smem_ptr_flag_bitsILi8EEENSW_INS5_IJNSA_ILi8EEESG_EEENS5_IJSG_SB_EEEEEEEvNS4_8identityES13_S1D_vS1E_EENS_8epilogue10collective18CollectiveEpilogueINS1G_23Sm100TmaWarpSpecializedILi4ELi2ELi32ELb0ELb0EEEJSH_NS5_IJNSW_ISE_SB_EES1L_EEESI_SJ_SI_SJ_NS1G_6fusion15FusionCallbacksIS1K_NS1N_17LinearCombinationISI_fSI_fLNS_15FloatRoundStyleE2EEESH_S1M_JEEENS4_5SM1004TMEM4LOAD26SM100_TMEM_LOAD_16dp32b32xES13_NS14_INS15_ILi2ELi4ELi3EEES18_NSW_INS5_IJS19_SE_EEENS5_IJSE_SB_EEEEEEENS4_39AutoVectorizingCopyWithAssumedAlignmentILi128EEENS4_14SM90_TMA_STOREES21_S23_S23_EEEvvEEEEvNT_6ParamsE) ;  /* 0xffffff6002f87950 */ /* 0x000fea0003c3ffff */
.L_x_169:
[----:B------:R-:W-:-:S00]  /*9c20*/  BRA `(.L_x_169) ;  /* 0xfffffffc00fc7947 */ /* 0x000fc0000383ffff */
[----:B------:R-:W-:-:S00]  /*9c30*/  NOP ;  /* 0x0000000000007918 */ /* 0x000fc00000000000 */
        /* <DEDUP_REMOVED lines=12> */
.L_x_170:


//--------------------- .nv.global.init           --------------------------
	.section	.nv.global.init,"aw",@progbits
.nv.global.init:
	.type		$str$27,@object
	.size		$str$27,($str$28 - $str$27)
$str$27:
        /*0000*/ 	.byte	0x28, 0x61, 0x64, 0x64, 0x72, 0x65, 0x73, 0x73, 0x20, 0x26, 0x20, 0x6d, 0x61, 0x73, 0x6b, 0x29
        /*0010*/ 	.byte	0x20, 0x3d, 0x3d, 0x20, 0x30, 0x00
	.type		$str$28,@object
	.size		$str$28,($str$26 - $str$28)
$str$28:
        /*0016*/ 	.byte	0x2f, 0x74, 0x6d, 0x70, 0x2f, 0x63, 0x75, 0x74, 0x6c, 0x61, 0x73, 0x73, 0x5f, 0x73, 0x77, 0x65
        /*0026*/ 	.byte	0x65, 0x70, 0x5f, 0x73, 0x72, 0x63, 0x2f, 0x69, 0x6e, 0x63, 0x6c, 0x75, 0x64, 0x65, 0x2f, 0x63
        /*0036*/ 	.byte	0x75, 0x74, 0x65, 0x2f, 0x70, 0x6f, 0x69, 0x6e, 0x74, 0x65, 0x72, 0x5f, 0x66, 0x6c, 0x61, 0x67
        /*0046*/ 	.byte	0x67, 0x65, 0x64, 0x2e, 0x68, 0x70, 0x70, 0x00
	.type		$str$26,@object
	.size		$str$26,($str$25 - $str$26)
$str$26:
        /*004e*/ 	.byte	0x2f, 0x74, 0x6d, 0x70, 0x2f, 0x63, 0x75, 0x74, 0x6c, 0x61, 0x73, 0x73, 0x5f, 0x73, 0x77, 0x65
        /*005e*/ 	.byte	0x65, 0x70, 0x5f, 0x73, 0x72, 0x63, 0x2f, 0x69, 0x6e, 0x63, 0x6c, 0x75, 0x64, 0x65, 0x2f, 0x63
        /*006e*/ 	.byte	0x75, 0x74, 0x65, 0x2f, 0x61, 0x74, 0x6f, 0x6d, 0x2f, 0x63, 0x6f, 0x70, 0x79, 0x5f, 0x74, 0x72
        /*007e*/ 	.byte	0x61, 0x69, 0x74, 0x73, 0x5f, 0x73, 0x6d, 0x31, 0x30, 0x30, 0x2e, 0x68, 0x70, 0x70, 0x00
	.type		$str$25,@object
	.size		$str$25,(__unnamed_1 - $str$25)
$str$25:
        /*008d*/ 	.byte	0x28, 0x28, 0x75, 0x69, 0x6e, 0x74, 0x33, 0x32, 0x5f, 0x74, 0x28, 0x74, 0x68, 0x72, 0x65, 0x61
        /*009d*/ 	.byte	0x64, 0x49, 0x64, 0x78, 0x2e, 0x78, 0x29, 0x20, 0x2f, 0x20, 0x33, 0x32, 0x29, 0x20, 0x25, 0x20
        /*00ad*/ 	.byte	0x34, 0x29, 0x20, 0x3d, 0x3d, 0x20, 0x28, 0x28, 0x28, 0x74, 0x6d, 0x65, 0x6d, 0x5f, 0x61, 0x64
        /*00bd*/ 	.byte	0x64, 0x72, 0x20, 0x3e, 0x3e, 0x20, 0x31, 0x36, 0x29, 0x20, 0x2f, 0x20, 0x33, 0x32, 0x29, 0x20
        /*00cd*/ 	.byte	0x25, 0x20, 0x34, 0x29, 0x00
	.type		__unnamed_1,@object
	.size		__unnamed_1,(__unnamed_2 - __unnamed_1)
__unnamed_1:
        /*00d2*/ 	.byte	0x61, 0x75, 0x74, 0x6f, 0x20, 0x63, 0x75, 0x74, 0x65, 0x3a, 0x3a, 0x61, 0x73, 0x5f, 0x70, 0x6f
        /* <DEDUP_REMOVED lines=24> */
        /*0262*/ 	.byte	0x3c, 0x34, 0x30, 0x39, 0x36, 0x3e, 0x3e, 0x3e, 0x3e, 0x5d, 0x00
	.type		__unnamed_2,@object
	.size		__unnamed_2,(__unnamed_3 - __unnamed_2)
__unnamed_2:
        /* <DEDUP_REMOVED lines=26> */
	.type		__unnamed_3,@object
	.size		__unnamed_3,(.L_3 - __unnamed_3)
__unnamed_3:
        /* <DEDUP_REMOVED lines=40> */
        /*0688*/ 	.byte	0x74, 0x65, 0x3a, 0x3a, 0x43, 0x3c, 0x30, 0x3e, 0x3e, 0x3e, 0x3e, 0x5d, 0x00
.L_3:


//--------------------- .nv.shared._ZN7cutlass13device_kernelINS_4gemm6kernel13GemmUniversalIN4cute5tupleIJiiiiEEENS1_10collective13CollectiveMmaINS1_35MainloopSm100TmaUmmaWarpSpecializedILi4ELi2ELi4ENS5_IJNS4_1CILi1EEESB_SB_EEEEENS5_IJNSA_ILi64EEENSA_ILi256EEENSA_ILi128EEEEEENS_12float_e4m3_tENS5_IJlSB_lEEESI_SJ_NS4_8TiledMMAINS4_8MMA_AtomIJNS4_10MMA_TraitsINS4_19SM100_MMA_F8F6F4_SSEJSI_SI_fSE_SF_NS4_17integral_constantINS4_4UMMA5MajorELSQ_0EEESR_NSO_INSP_7ScaleInELSS_0EEEST_EEEEEENS4_6LayoutISC_NS5_IJNSA_ILi0EEESX_SX_EEEEENS5_IJNS4_10UnderscoreES10_S10_EEEEENS4_13SM90_TMA_LOADENS4_14ComposedLayoutINS4_7SwizzleILi3ELi4ELi3EEENS4_18smem_ptr_flag_bitsILi8EEENSW_INS5_IJNSA_ILi8EEESG_EEENS5_IJSG_SB_EEEEEEEvNS4_8identityES13_S1D_vS1E_EENS_8epilogue10collective18CollectiveEpilogueINS1G_23Sm100TmaWarpSpecializedILi4ELi2ELi32ELb0ELb0EEEJSH_NS5_IJNSW_ISE_SB_EES1L_EEESI_SJ_SI_SJ_NS1G_6fusion15FusionCallbacksIS1K_NS1N_17LinearCombinationISI_fSI_fLNS_15FloatRoundStyleE2EEESH_S1M_JEEENS4_5SM1004TMEM4LOAD26SM100_TMEM_LOAD_16dp32b32xES13_NS14_INS15_ILi2ELi4ELi3EEES18_NSW_INS5_IJS19_SE_EEENS5_IJSE_SB_EEEEEEENS4_39AutoVectorizingCopyWithAssumedAlignmentILi128EEENS4_14SM90_TMA_STOREES21_S23_S23_EEEvvEEEEvNT_6ParamsE --------------------------
	.section	.nv.shared._ZN7cutlass13device_kernelINS_4gemm6kernel13GemmUniversalIN4cute5tupleIJiiiiEEENS1_10collective13CollectiveMmaINS1_35MainloopSm100TmaUmmaWarpSpecializedILi4ELi2ELi4ENS5_IJNS4_1CILi1EEESB_SB_EEEEENS5_IJNSA_ILi64EEENSA_ILi256EEENSA_ILi128EEEEEENS_12float_e4m3_tENS5_IJlSB_lEEESI_SJ_NS4_8TiledMMAINS4_8MMA_AtomIJNS4_10MMA_TraitsINS4_19SM100_MMA_F8F6F4_SSEJSI_SI_fSE_SF_NS4_17integral_constantINS4_4UMMA5MajorELSQ_0EEESR_NSO_INSP_7ScaleInELSS_0EEEST_EEEEEENS4_6LayoutISC_NS5_IJNSA_ILi0EEESX_SX_EEEEENS5_IJNS4_10UnderscoreES10_S10_EEEEENS4_13SM90_TMA_LOADENS4_14ComposedLayoutINS4_7SwizzleILi3ELi4ELi3EEENS4_18smem_ptr_flag_bitsILi8EEENSW_INS5_IJNSA_ILi8EEESG_EEENS5_IJSG_SB_EEEEEEEvNS4_8identityES13_S1D_vS1E_EENS_8epilogue10collective18CollectiveEpilogueINS1G_23Sm100TmaWarpSpecializedILi4ELi2ELi32ELb0ELb0EEEJSH_NS5_IJNSW_ISE_SB_EES1L_EEESI_SJ_SI_SJ_NS1G_6fusion15FusionCallbacksIS1K_NS1N_17LinearCombinationISI_fSI_fLNS_15FloatRoundStyleE2EEESH_S1M_JEEENS4_5SM1004TMEM4LOAD26SM100_TMEM_LOAD_16dp32b32xES13_NS14_INS15_ILi2ELi4ELi3EEES18_NSW_INS5_IJS19_SE_EEENS5_IJSE_SB_EEEEEEENS4_39AutoVectorizingCopyWithAssumedAlignmentILi128EEENS4_14SM90_TMA_STOREES21_S23_S23_EEEvvEEEEvNT_6ParamsE,"aw",@nobits
	.sectionflags	@""
	.align	16
	.zero		1024


//--------------------- .nv.shared.reserved.0     --------------------------
	.section	.nv.shared.reserved.0,"aw",@nobits
	.weak		__nv_reservedSMEM_offset_0_alias
	.size		__nv_reservedSMEM_offset_0_alias, 0, 64
	.other		__nv_reservedSMEM_offset_0_alias,@"STO_CUDA_RESERVED_SHARED STV_DEFAULT"
__nv_reservedSMEM_offset_0_alias:
	.zero		0
.nv.shared.reserved.0:
	.zero		64
	.weak		__nv_reservedSMEM_tcgen05_partition
	.type		__nv_reservedSMEM_tcgen05_partition,@object
	.size		__nv_reservedSMEM_tcgen05_partition,(.L_0 - __nv_reservedSMEM_tcgen05_partition)
__nv_reservedSMEM_tcgen05_partition:
	.zero		32
.L_0:


//--------------------- .nv.global                --------------------------
	.section	.nv.global,"aw",@nobits
.nv.global:
	.type		_ZN39_INTERNAL_eeb6145e_4_k_cu_009d5045_78784cute1_E,@object
	.size		_ZN39_INTERNAL_eeb6145e_4_k_cu_009d5045_78784cute1_E,(_ZN39_INTERNAL_eeb6145e_4_k_cu_009d5045_78784cuda3std3__45__cpo6cbeginE - _ZN39_INTERNAL_eeb6145e_4_k_cu_009d5045_78784cute1_E)
_ZN39_INTERNAL_eeb6145e_4_k_cu_009d5045_78784cute1_E:
	.zero		1
	.type		_ZN39_INTERNAL_eeb6145e_4_k_cu_009d5045_78784cuda3std3__45__cpo6cbeginE,@object
	.size		_ZN39_INTERNAL_eeb6145e_4_k_cu_009d5045_78784cuda3std3__45__cpo6cbeginE,(_ZN39_INTERNAL_eeb6145e_4_k_cu_009d5045_78784cuda3std3__48in_placeE - _ZN39_INTERNAL_eeb6145e_4_k_cu_009d5045_78784cuda3std3__45__cpo6cbeginE)
_ZN39_INTERNAL_eeb6145e_4_k_cu_009d5045_78784cuda3std3__45__cpo6cbeginE:
	.zero		1
	.type		_ZN39_INTERNAL_eeb6145e_4_k_cu_009d5045_78784cuda3std3__48in_placeE,@object
	.size		_ZN39_INTERNAL_eeb6145e_4_k_cu_009d5045_78784cuda3std3__48in_placeE,(_ZN39_INTERNAL_eeb6145e_4_k_cu_009d5045_78784cuda3std6ranges3__45__cpo9iter_moveE - _ZN39_INTERNAL_eeb6145e_4_k_cu_009d5045_78784cuda3std3__48in_placeE)
_ZN39_INTERNAL_eeb6145e_4_k_cu_009d5045_78784cuda3std3__48in_placeE:
	.zero		1
	.type		_ZN39_INTERNAL_eeb6145e_4_k_cu_009d5045_78784cuda3std6ranges3__45__cpo9iter_moveE,@object
	.size		_ZN39_INTERNAL_eeb6145e_4_k_cu_009d5045_78784cuda3std6ranges3__45__cpo9iter_moveE,(_ZN39_INTERNAL_eeb6145e_4_k_cu_009d5045_78784cuda3std3__45__cpo5beginE - _ZN39_INTERNAL_eeb6145e_4_k_cu_009d5045_78784cuda3std6ranges3__45__cpo9iter_moveE)
_ZN39_INTERNAL_eeb6145e_4_k_cu_009d5045_78784cuda3std6ranges3__45__cpo9iter_moveE:
	.zero		1
	.type		_ZN39_INTERNAL_eeb6145e_4_k_cu_009d5045_78784cuda3std3__45__cpo5beginE,@object
	.size		_ZN39_INTERNAL_eeb6145e_4_k_cu_009d5045_78784cuda3std3__45__cpo5beginE,(_ZN39_INTERNAL_eeb6145e_4_k_cu_009d5045_78784cuda3std3__441_GLOBAL__N__eeb6145e_4_k_cu_009d5045_78786ignoreE - _ZN39_INTERNAL_eeb6145e_4_k_cu_009d5045_78784cuda3std3__45__cpo5beginE)
_ZN39_INTERNAL_eeb6145e_4_k_cu_009d5045_78784cuda3std3__45__cpo5beginE:
	.zero		1
	.type		_ZN39_INTERNAL_eeb6145e_4_k_cu_009d5045_78784cuda3std3__441_GLOBAL__N__eeb6145e_4_k_cu_009d5045_78786ignoreE,@object
	.size		_ZN39_INTERNAL_eeb6145e_4_k_cu_009d5045_78784cuda3std3__441_GLOBAL__N__eeb6145e_4_k_cu_009d5045_78786ignoreE,(_ZN39_INTERNAL_eeb6145e_4_k_cu_009d5045_78784cute7productE - _ZN39_INTERNAL_eeb6145e_4_k_cu_009d5045_78784cuda3std3__441_GLOBAL__N__eeb6145e_4_k_cu_009d5045_78786ignoreE)
_ZN39_INTERNAL_eeb6145e_4_k_cu_009d5045_78784cuda3std3__441_GLOBAL__N__eeb6145e_4_k_cu_009d5045_78786ignoreE:
	.zero		1
	.type		_ZN39_INTERNAL_eeb6145e_4_k_cu_009d5045_78784cute7productE,@object
	.size		_ZN39_INTERNAL_eeb6145e_4_k_cu_009d5045_78784cute7productE,(_ZN39_INTERNAL_eeb6145e_4_k_cu_009d5045_78784cuda3std3__45__cpo3endE - _ZN39_INTERNAL_eeb6145e_4_k_cu_009d5045_78784cute7productE)
_ZN39_INTERNAL_eeb6145e_4_k_cu_009d5045_78784cute7productE:
	.zero		1
	.type		_ZN39_INTERNAL_eeb6145e_4_k_cu_009d5045_78784cuda3std3__45__cpo3endE,@object
	.size		_ZN39_INTERNAL_eeb6145e_4_k_cu_009d5045_78784cuda3std3__45__cpo3endE,(_ZN39_INTERNAL_eeb6145e_4_k_cu_009d5045_78784cuda3std3__419piecewise_constructE - _ZN39_INTERNAL_eeb6145e_4_k_cu_009d5045_78784cuda3std3__45__cpo3endE)
_ZN39_INTERNAL_eeb6145e_4_k_cu_009d5045_78784cuda3std3__45__cpo3endE:
	.zero		1
	.type		_ZN39_INTERNAL_eeb6145e_4_k_cu_009d5045_78784cuda3std3__419piecewise_constructE,@object
	.size		_ZN39_INTERNAL_eeb6145e_4_k_cu_009d5045_78784cuda3std3__419piecewise_constructE,(_ZN39_INTERNAL_eeb6145e_4_k_cu_009d5045_78784cuda3std3__45__cpo4cendE - _ZN39_INTERNAL_eeb6145e_4_k_cu_009d5045_78784cuda3std3__419piecewise_constructE)
_ZN39_INTERNAL_eeb6145e_4_k_cu_009d5045_78784cuda3std3__419piecewise_constructE:
	.zero		1
	.type		_ZN39_INTERNAL_eeb6145e_4_k_cu_009d5045_78784cuda3std3__45__cpo4cendE,@object
	.size		_ZN39_INTERNAL_eeb6145e_4_k_cu_009d5045_78784cuda3std3__45__cpo4cendE,(_ZN39_INTERNAL_eeb6145e_4_k_cu_009d5045_78784cuda3std6ranges3__45__cpo4swapE - _ZN39_INTERNAL_eeb6145e_4_k_cu_009d5045_78784cuda3std3__45__cpo4cendE)
_ZN39_INTERNAL_eeb6145e_4_k_cu_009d5045_78784cuda3std3__45__cpo4cendE:
	.zero		1
	.type		_ZN39_INTERNAL_eeb6145e_4_k_cu_009d5045_78784cuda3std6ranges3__45__cpo4swapE,@object
	.size		_ZN39_INTERNAL_eeb6145e_4_k_cu_009d5045_78784cuda3std6ranges3__45__cpo4swapE,(.L_11 - _ZN39_INTERNAL_eeb6145e_4_k_cu_009d5045_78784cuda3std6ranges3__45__cpo4swapE)
_ZN39_INTERNAL_eeb6145e_4_k_cu_009d5045_78784cuda3std6ranges3__45__cpo4swapE:
	.zero		1
.L_11:


//--------------------- .nv.constant0._ZN7cutlass13device_kernelINS_4gemm6kernel13GemmUniversalIN4cute5tupleIJiiiiEEENS1_10collective13CollectiveMmaINS1_35MainloopSm100TmaUmmaWarpSpecializedILi4ELi2ELi4ENS5_IJNS4_1CILi1EEESB_SB_EEEEENS5_IJNSA_ILi64EEENSA_ILi256EEENSA_ILi128EEEEEENS_12float_e4m3_tENS5_IJlSB_lEEESI_SJ_NS4_8TiledMMAINS4_8MMA_AtomIJNS4_10MMA_TraitsINS4_19SM100_MMA_F8F6F4_SSEJSI_SI_fSE_SF_NS4_17integral_constantINS4_4UMMA5MajorELSQ_0EEESR_NSO_INSP_7ScaleInELSS_0EEEST_EEEEEENS4_6LayoutISC_NS5_IJNSA_ILi0EEESX_SX_EEEEENS5_IJNS4_10UnderscoreES10_S10_EEEEENS4_13SM90_TMA_LOADENS4_14ComposedLayoutINS4_7SwizzleILi3ELi4ELi3EEENS4_18smem_ptr_flag_bitsILi8EEENSW_INS5_IJNSA_ILi8EEESG_EEENS5_IJSG_SB_EEEEEEEvNS4_8identityES13_S1D_vS1E_EENS_8epilogue10collective18CollectiveEpilogueINS1G_23Sm100TmaWarpSpecializedILi4ELi2ELi32ELb0ELb0EEEJSH_NS5_IJNSW_ISE_SB_EES1L_EEESI_SJ_SI_SJ_NS1G_6fusion15FusionCallbacksIS1K_NS1N_17LinearCombinationISI_fSI_fLNS_15FloatRoundStyleE2EEESH_S1M_JEEENS4_5SM1004TMEM4LOAD26SM100_TMEM_LOAD_16dp32b32xES13_NS14_INS15_ILi2ELi4ELi3EEES18_NSW_INS5_IJS19_SE_EEENS5_IJSE_SB_EEEEEEENS4_39AutoVectorizingCopyWithAssumedAlignmentILi128EEENS4_14SM90_TMA_STOREES21_S23_S23_EEEvvEEEEvNT_6ParamsE --------------------------
	.section	.nv.constant0._ZN7cutlass13device_kernelINS_4gemm6kernel13GemmUniversalIN4cute5tupleIJiiiiEEENS1_10collective13CollectiveMmaINS1_35MainloopSm100TmaUmmaWarpSpecializedILi4ELi2ELi4ENS5_IJNS4_1CILi1EEESB_SB_EEEEENS5_IJNSA_ILi64EEENSA_ILi256EEENSA_ILi128EEEEEENS_12float_e4m3_tENS5_IJlSB_lEEESI_SJ_NS4_8TiledMMAINS4_8MMA_AtomIJNS4_10MMA_TraitsINS4_19SM100_MMA_F8F6F4_SSEJSI_SI_fSE_SF_NS4_17integral_constantINS4_4UMMA5MajorELSQ_0EEESR_NSO_INSP_7ScaleInELSS_0EEEST_EEEEEENS4_6LayoutISC_NS5_IJNSA_ILi0EEESX_SX_EEEEENS5_IJNS4_10UnderscoreES10_S10_EEEEENS4_13SM90_TMA_LOADENS4_14ComposedLayoutINS4_7SwizzleILi3ELi4ELi3EEENS4_18smem_ptr_flag_bitsILi8EEENSW_INS5_IJNSA_ILi8EEESG_EEENS5_IJSG_SB_EEEEEEEvNS4_8identityES13_S1D_vS1E_EENS_8epilogue10collective18CollectiveEpilogueINS1G_23Sm100TmaWarpSpecializedILi4ELi2ELi32ELb0ELb0EEEJSH_NS5_IJNSW_ISE_SB_EES1L_EEESI_SJ_SI_SJ_NS1G_6fusion15FusionCallbacksIS1K_NS1N_17LinearCombinationISI_fSI_fLNS_15FloatRoundStyleE2EEESH_S1M_JEEENS4_5SM1004TMEM4LOAD26SM100_TMEM_LOAD_16dp32b32xES13_NS14_INS15_ILi2ELi4ELi3EEES18_NSW_INS5_IJS19_SE_EEENS5_IJSE_SB_EEEEEEENS4_39AutoVectorizingCopyWithAssumedAlignmentILi128EEENS4_14SM90_TMA_STOREES21_S23_S23_EEEvvEEEEvNT_6ParamsE,"a",@progbits
	.sectionflags	@""
	.align	4
.nv.constant0._ZN7cutlass13device_kernelINS_4gemm6kernel13GemmUniversalIN4cute5tupleIJiiiiEEENS1_10collective13CollectiveMmaINS1_35MainloopSm100TmaUmmaWarpSpecializedILi4ELi2ELi4ENS5_IJNS4_1CILi1EEESB_SB_EEEEENS5_IJNSA_ILi64EEENSA_ILi256EEENSA_ILi128EEEEEENS_12float_e4m3_tENS5_IJlSB_lEEESI_SJ_NS4_8TiledMMAINS4_8MMA_AtomIJNS4_10MMA_TraitsINS4_19SM100_MMA_F8F6F4_SSEJSI_SI_fSE_SF_NS4_17integral_constantINS4_4UMMA5MajorELSQ_0EEESR_NSO_INSP_7ScaleInELSS_0EEEST_EEEEEENS4_6LayoutISC_NS5_IJNSA_ILi0EEESX_SX_EEEEENS5_IJNS4_10UnderscoreES10_S10_EEEEENS4_13SM90_TMA_LOADENS4_14ComposedLayoutINS4_7SwizzleILi3ELi4ELi3EEENS4_18smem_ptr_flag_bitsILi8EEENSW_INS5_IJNSA_ILi8EEESG_EEENS5_IJSG_SB_EEEEEEEvNS4_8identityES13_S1D_vS1E_EENS_8epilogue10collective18CollectiveEpilogueINS1G_23Sm100TmaWarpSpecializedILi4ELi2ELi32ELb0ELb0EEEJSH_NS5_IJNSW_ISE_SB_EES1L_EEESI_SJ_SI_SJ_NS1G_6fusion15FusionCallbacksIS1K_NS1N_17LinearCombinationISI_fSI_fLNS_15FloatRoundStyleE2EEESH_S1M_JEEENS4_5SM1004TMEM4LOAD26SM100_TMEM_LOAD_16dp32b32xES13_NS14_INS15_ILi2ELi4ELi3EEES18_NSW_INS5_IJS19_SE_EEENS5_IJSE_SB_EEEEEEENS4_39AutoVectorizingCopyWithAssumedAlignmentILi128EEENS4_14SM90_TMA_STOREES21_S23_S23_EEEvvEEEEvNT_6ParamsE:
	.zero		2944


//--------------------- SYMBOLS --------------------------

	.type		.nv.reservedSmem.offset0,@object
	.size		.nv.reservedSmem.offset0,0x4
	.type		.nv.reservedSmem.cap,@object
	.size		.nv.reservedSmem.cap,0x4
	.type		__assertfail,@function
